def attn_fwd(
    Q,
    K,
    V,
    Out,
    Lse,
    sm_scale,
    stride_qz,
    stride_qh,
    stride_qm,
    stride_qk,
    stride_kz,
    stride_kh,
    stride_kn,
    stride_kk,
    stride_vz,
    stride_vh,
    stride_vn,
    stride_vk,
    stride_oz,
    stride_oh,
    stride_om,
    stride_ok,
    seqlen_q,
    seqlen_k,
    BLOCK_M: tl.constexpr,
    BLOCK_N: tl.constexpr,
    HEAD_DIM: tl.constexpr,
    CAUSAL: tl.constexpr,
):
    start_m = tl.program_id(0)
    off_hz = tl.program_id(1)
    q_off = off_hz * stride_qh
    k_off = off_hz * stride_kh
    v_off = off_hz * stride_vh
    offs_m = start_m * BLOCK_M + tl.arange(0, BLOCK_M)
    offs_d = tl.arange(0, HEAD_DIM)
    offs_n = tl.arange(0, BLOCK_N)
    q_ptrs = Q + q_off + offs_m[:, None] * stride_qm + offs_d[None, :] * stride_qk
    k_ptrs = K + k_off + offs_d[:, None] * stride_kk + offs_n[None, :] * stride_kn
    v_ptrs = V + v_off + offs_n[:, None] * stride_vn + offs_d[None, :] * stride_vk
    m_i = tl.full([BLOCK_M], float("-inf"), dtype=tl.float32)
    l_i = tl.zeros([BLOCK_M], dtype=tl.float32) + 1.0
    acc = tl.zeros([BLOCK_M, HEAD_DIM], dtype=tl.float32)
    q = tl.load(q_ptrs)
    acc, l_i, m_i = _attn_fwd_inner(
        acc,
        l_i,
        m_i,
        q,
        k_ptrs,
        v_ptrs,
        sm_scale,
        stride_kn,
        stride_vn,
        start_m,
        seqlen_k,
        BLOCK_M,
        BLOCK_N,
        HEAD_DIM,
        CAUSAL,
    )
    acc = acc / l_i[:, None]
    lse = m_i + tl.math.log2(l_i) / 1.4426950408889634
    o_ptrs = (
        Out
        + off_hz * stride_oh
        + offs_m[:, None] * stride_om
        + offs_d[None, :] * stride_ok
    )
    tl.store(o_ptrs, acc.to(Out.dtype.element_ty))
    tl.store(Lse + off_hz * seqlen_q + offs_m, lse)

# config = {"BLOCK_M": 64, "BLOCK_N": 32, "HEAD_DIM": 64, "arch": "sm_100", "causal": false, "dtype": "bf16", "num_stages": 3, "num_warps": 4}
# arch = sm_100


// ===== COMPILED SASS (sm_100a) =====

	.target	sm_100a

	.elftype	@"ET_EXEC"


//--------------------- .note.nv.tkinfo           --------------------------
	.section	.note.nv.tkinfo,"",@"SHT_NOTE"
	.sectionflags	@"SHF_NOTE_NV_TKINFO"
	.tkinfo
        /*0018*/ 	.word	0x00000081
        /*0030*/ 	.string	""
        /*0030*/ 	.string	"ptxas-blackwell"
        /*0030*/ 	.string	"Cuda compilation tools, release 12.9, V12.9.86"
        /*0030*/ 	.string	"Build cuda_12.9.r12.9/compiler.36037853_0"
        /*0030*/ 	.string	"-v  -suppress-debug-info  -lineinfo  -arch sm_100a "



//--------------------- .note.nv.cuver            --------------------------
	.section	.note.nv.cuver,"",@"SHT_NOTE"
	.sectionflags	@"SHF_NOTE_NV_CUVER"
        /*0018*/ 	.short	0x0001
        /*001a*/ 	.short	0x0064
        /*001c*/ 	.short	0x0001
        /*001e*/ 	.short	0x0000
        /*0020*/ 	.short	0x0001
        /*0022*/ 	.short	0x0000


//--------------------- .nv.info                  --------------------------
	.section	.nv.info,"",@"SHT_CUDA_INFO"
	.align	4


	//----- nvinfo : EIATTR_REGCOUNT
	.align		4
        /*0000*/ 	.byte	0x04, 0x2f
        /*0002*/ 	.short	(.L_5 - .L_4)
	.align		4
.L_4:
        /*0004*/ 	.word	index@(attn_fwd)
        /*0008*/ 	.word	0x00000080


	//----- nvinfo : EIATTR_FRAME_SIZE
	.align		4
.L_5:
        /*000c*/ 	.byte	0x04, 0x11
        /*000e*/ 	.short	(.L_7 - .L_6)
	.align		4
.L_6:
        /*0010*/ 	.word	index@($__internal_2_$__cuda_sm10x_tcgen05_guardrail_trap_unallocated_columns_being_dealloced)
        /*0014*/ 	.word	0x00000000


	//----- nvinfo : EIATTR_FRAME_SIZE
	.align		4
.L_7:
        /*0018*/ 	.byte	0x04, 0x11
        /*001a*/ 	.short	(.L_9 - .L_8)
	.align		4
.L_8:
        /*001c*/ 	.word	index@($__internal_1_$__cuda_sm10x_tcgen05_guardrail_trap_phase_invalid_during_alloc)
        /*0020*/ 	.word	0x00000000


	//----- nvinfo : EIATTR_FRAME_SIZE
	.align		4
.L_9:
        /*0024*/ 	.byte	0x04, 0x11
        /*0026*/ 	.short	(.L_11 - .L_10)
	.align		4
.L_10:
        /*0028*/ 	.word	index@($__internal_0_$__cuda_sm10x_tcgen05_guardrail_trap_col_being_dealloced_not_returned_by_alloc)
        /*002c*/ 	.word	0x00000000


	//----- nvinfo : EIATTR_FRAME_SIZE
	.align		4
.L_11:
        /*0030*/ 	.byte	0x04, 0x11
        /*0032*/ 	.short	(.L_13 - .L_12)
	.align		4
.L_12:
        /*0034*/ 	.word	index@(attn_fwd)
        /*0038*/ 	.word	0x00000000


	//----- nvinfo : EIATTR_MIN_STACK_SIZE
	.align		4
.L_13:
        /*003c*/ 	.byte	0x04, 0x12
        /*003e*/ 	.short	(.L_15 - .L_14)
	.align		4
.L_14:
        /*0040*/ 	.word	index@(attn_fwd)
        /*0044*/ 	.word	0x00000000
.L_15:


//--------------------- .nv.info.attn_fwd         --------------------------
	.section	.nv.info.attn_fwd,"",@"SHT_CUDA_INFO"
	.sectionflags	@""
	.align	4


	//----- nvinfo : EIATTR_CUDA_API_VERSION
	.align		4
        /*0000*/ 	.byte	0x04, 0x37
        /*0002*/ 	.short	(.L_17 - .L_16)
.L_16:
        /*0004*/ 	.word	0x00000081


	//----- nvinfo : EIATTR_KPARAM_INFO
	.align		4
.L_17:
        /*0008*/ 	.byte	0x04, 0x17
        /*000a*/ 	.short	(.L_19 - .L_18)
.L_18:
        /*000c*/ 	.word	0x00000000
        /*0010*/ 	.short	0x0019
        /*0012*/ 	.short	0x0080
        /*0014*/ 	.byte	0x00, 0xf4, 0x21, 0x00


	//----- nvinfo : EIATTR_KPARAM_INFO
	.align		4
.L_19:
        /*0018*/ 	.byte	0x04, 0x17
        /*001a*/ 	.short	(.L_21 - .L_20)
.L_20:
        /*001c*/ 	.word	0x00000000
        /*0020*/ 	.short	0x0018
        /*0022*/ 	.short	0x0078
        /*0024*/ 	.byte	0x00, 0xf4, 0x21, 0x00


	//----- nvinfo : EIATTR_KPARAM_INFO
	.align		4
.L_21:
        /*0028*/ 	.byte	0x04, 0x17
        /*002a*/ 	.short	(.L_23 - .L_22)
.L_22:
        /*002c*/ 	.word	0x00000000
        /*0030*/ 	.short	0x0017
        /*0032*/ 	.short	0x0070
        /*0034*/ 	.byte	0x00, 0xf0, 0x11, 0x00


	//----- nvinfo : EIATTR_KPARAM_INFO
	.align		4
.L_23:
        /*0038*/ 	.byte	0x04, 0x17
        /*003a*/ 	.short	(.L_25 - .L_24)
.L_24:
        /*003c*/ 	.word	0x00000000
        /*0040*/ 	.short	0x0016
        /*0042*/ 	.short	0x006c
        /*0044*/ 	.byte	0x00, 0xf0, 0x11, 0x00


	//----- nvinfo : EIATTR_KPARAM_INFO
	.align		4
.L_25:
        /*0048*/ 	.byte	0x04, 0x17
        /*004a*/ 	.short	(.L_27 - .L_26)
.L_26:
        /*004c*/ 	.word	0x00000000
        /*0050*/ 	.short	0x0015
        /*0052*/ 	.short	0x0068
        /*0054*/ 	.byte	0x00, 0xf0, 0x11, 0x00


	//----- nvinfo : EIATTR_KPARAM_INFO
	.align		4
.L_27:
        /*0058*/ 	.byte	0x04, 0x17
        /*005a*/ 	.short	(.L_29 - .L_28)
.L_28:
        /*005c*/ 	.word	0x00000000
        /*0060*/ 	.short	0x0014
        /*0062*/ 	.short	0x0064
        /*0064*/ 	.byte	0x00, 0xf0, 0x11, 0x00


	//----- nvinfo : EIATTR_KPARAM_INFO
	.align		4
.L_29:
        /*0068*/ 	.byte	0x04, 0x17
        /*006a*/ 	.short	(.L_31 - .L_30)
.L_30:
        /*006c*/ 	.word	0x00000000
        /*0070*/ 	.short	0x0013
        /*0072*/ 	.short	0x0060
        /*0074*/ 	.byte	0x00, 0xf0, 0x11, 0x00


	//----- nvinfo : EIATTR_KPARAM_INFO
	.align		4
.L_31:
        /*0078*/ 	.byte	0x04, 0x17
        /*007a*/ 	.short	(.L_33 - .L_32)
.L_32:
        /*007c*/ 	.word	0x00000000
        /*0080*/ 	.short	0x0012
        /*0082*/ 	.short	0x005c
        /*0084*/ 	.byte	0x00, 0xf0, 0x11, 0x00


	//----- nvinfo : EIATTR_KPARAM_INFO
	.align		4
.L_33:
        /*0088*/ 	.byte	0x04, 0x17
        /*008a*/ 	.short	(.L_35 - .L_34)
.L_34:
        /*008c*/ 	.word	0x00000000
        /*0090*/ 	.short	0x0011
        /*0092*/ 	.short	0x0058
        /*0094*/ 	.byte	0x00, 0xf0, 0x11, 0x00


	//----- nvinfo : EIATTR_KPARAM_INFO
	.align		4
.L_35:
        /*0098*/ 	.byte	0x04, 0x17
        /*009a*/ 	.short	(.L_37 - .L_36)
.L_36:
        /*009c*/ 	.word	0x00000000
        /*00a0*/ 	.short	0x0010
        /*00a2*/ 	.short	0x0054
        /*00a4*/ 	.byte	0x00, 0xf0, 0x11, 0x00


	//----- nvinfo : EIATTR_KPARAM_INFO
	.align		4
.L_37:
        /*00a8*/ 	.byte	0x04, 0x17
        /*00aa*/ 	.short	(.L_39 - .L_38)
.L_38:
        /*00ac*/ 	.word	0x00000000
        /*00b0*/ 	.short	0x000f
        /*00b2*/ 	.short	0x0050
        /*00b4*/ 	.byte	0x00, 0xf0, 0x11, 0x00


	//----- nvinfo : EIATTR_KPARAM_INFO
	.align		4
.L_39:
        /*00b8*/ 	.byte	0x04, 0x17
        /*00ba*/ 	.short	(.L_41 - .L_40)
.L_40:
        /*00bc*/ 	.word	0x00000000
        /*00c0*/ 	.short	0x000e
        /*00c2*/ 	.short	0x004c
        /*00c4*/ 	.byte	0x00, 0xf0, 0x11, 0x00


	//----- nvinfo : EIATTR_KPARAM_INFO
	.align		4
.L_41:
        /*00c8*/ 	.byte	0x04, 0x17
        /*00ca*/ 	.short	(.L_43 - .L_42)
.L_42:
        /*00cc*/ 	.word	0x00000000
        /*00d0*/ 	.short	0x000d
        /*00d2*/ 	.short	0x0048
        /*00d4*/ 	.byte	0x00, 0xf0, 0x11, 0x00


	//----- nvinfo : EIATTR_KPARAM_INFO
	.align		4
.L_43:
        /*00d8*/ 	.byte	0x04, 0x17
        /*00da*/ 	.short	(.L_45 - .L_44)
.L_44:
        /*00dc*/ 	.word	0x00000000
        /*00e0*/ 	.short	0x000c
        /*00e2*/ 	.short	0x0044
        /*00e4*/ 	.byte	0x00, 0xf0, 0x11, 0x00


	//----- nvinfo : EIATTR_KPARAM_INFO
	.align		4
.L_45:
        /*00e8*/ 	.byte	0x04, 0x17
        /*00ea*/ 	.short	(.L_47 - .L_46)
.L_46:
        /*00ec*/ 	.word	0x00000000
        /*00f0*/ 	.short	0x000b
        /*00f2*/ 	.short	0x0040
        /*00f4*/ 	.byte	0x00, 0xf0, 0x11, 0x00


	//----- nvinfo : EIATTR_KPARAM_INFO
	.align		4
.L_47:
        /*00f8*/ 	.byte	0x04, 0x17
        /*00fa*/ 	.short	(.L_49 - .L_48)
.L_48:
        /*00fc*/ 	.word	0x00000000
        /*0100*/ 	.short	0x000a
        /*0102*/ 	.short	0x003c
        /*0104*/ 	.byte	0x00, 0xf0, 0x11, 0x00


	//----- nvinfo : EIATTR_KPARAM_INFO
	.align		4
.L_49:
        /*0108*/ 	.byte	0x04, 0x17
        /*010a*/ 	.short	(.L_51 - .L_50)
.L_50:
        /*010c*/ 	.word	0x00000000
        /*0110*/ 	.short	0x0009
        /*0112*/ 	.short	0x0038
        /*0114*/ 	.byte	0x00, 0xf0, 0x11, 0x00


	//----- nvinfo : EIATTR_KPARAM_INFO
	.align		4
.L_51:
        /*0118*/ 	.byte	0x04, 0x17
        /*011a*/ 	.short	(.L_53 - .L_52)
.L_52:
        /*011c*/ 	.word	0x00000000
        /*0120*/ 	.short	0x0008
        /*0122*/ 	.short	0x0034
        /*0124*/ 	.byte	0x00, 0xf0, 0x11, 0x00


	//----- nvinfo : EIATTR_KPARAM_INFO
	.align		4
.L_53:
        /*0128*/ 	.byte	0x04, 0x17
        /*012a*/ 	.short	(.L_55 - .L_54)
.L_54:
        /*012c*/ 	.word	0x00000000
        /*0130*/ 	.short	0x0007
        /*0132*/ 	.short	0x0030
        /*0134*/ 	.byte	0x00, 0xf0, 0x11, 0x00


	//----- nvinfo : EIATTR_KPARAM_INFO
	.align		4
.L_55:
        /*0138*/ 	.byte	0x04, 0x17
        /*013a*/ 	.short	(.L_57 - .L_56)
.L_56:
        /*013c*/ 	.word	0x00000000
        /*0140*/ 	.short	0x0006
        /*0142*/ 	.short	0x002c
        /*0144*/ 	.byte	0x00, 0xf0, 0x11, 0x00


	//----- nvinfo : EIATTR_KPARAM_INFO
	.align		4
.L_57:
        /*0148*/ 	.byte	0x04, 0x17
        /*014a*/ 	.short	(.L_59 - .L_58)
.L_58:
        /*014c*/ 	.word	0x00000000
        /*0150*/ 	.short	0x0005
        /*0152*/ 	.short	0x0028
        /*0154*/ 	.byte	0x00, 0xf0, 0x11, 0x00


	//----- nvinfo : EIATTR_KPARAM_INFO
	.align		4
.L_59:
        /*0158*/ 	.byte	0x04, 0x17
        /*015a*/ 	.short	(.L_61 - .L_60)
.L_60:
        /*015c*/ 	.word	0x00000000
        /*0160*/ 	.short	0x0004
        /*0162*/ 	.short	0x0020
        /*0164*/ 	.byte	0x00, 0xf4, 0x21, 0x00


	//----- nvinfo : EIATTR_KPARAM_INFO
	.align		4
.L_61:
        /*0168*/ 	.byte	0x04, 0x17
        /*016a*/ 	.short	(.L_63 - .L_62)
.L_62:
        /*016c*/ 	.word	0x00000000
        /*0170*/ 	.short	0x0003
        /*0172*/ 	.short	0x0018
        /*0174*/ 	.byte	0x00, 0xf4, 0x21, 0x00


	//----- nvinfo : EIATTR_KPARAM_INFO
	.align		4
.L_63:
        /*0178*/ 	.byte	0x04, 0x17
        /*017a*/ 	.short	(.L_65 - .L_64)
.L_64:
        /*017c*/ 	.word	0x00000000
        /*0180*/ 	.short	0x0002
        /*0182*/ 	.short	0x0010
        /*0184*/ 	.byte	0x00, 0xf4, 0x21, 0x00


	//----- nvinfo : EIATTR_KPARAM_INFO
	.align		4
.L_65:
        /*0188*/ 	.byte	0x04, 0x17
        /*018a*/ 	.short	(.L_67 - .L_66)
.L_66:
        /*018c*/ 	.word	0x00000000
        /*0190*/ 	.short	0x0001
        /*0192*/ 	.short	0x0008
        /*0194*/ 	.byte	0x00, 0xf4, 0x21, 0x00


	//----- nvinfo : EIATTR_KPARAM_INFO
	.align		4
.L_67:
        /*0198*/ 	.byte	0x04, 0x17
        /*019a*/ 	.short	(.L_69 - .L_68)
.L_68:
        /*019c*/ 	.word	0x00000000
        /*01a0*/ 	.short	0x0000
        /*01a2*/ 	.short	0x0000
        /*01a4*/ 	.byte	0x00, 0xf4, 0x21, 0x00


	//----- nvinfo : EIATTR_AT_ENTRY_FRAGMENTS
	.align		4
.L_69:
        /*01a8*/ 	.byte	0x04, 0x4f
        /*01aa*/ 	.short	(.L_71 - .L_70)


	//   ....[0]....
.L_70:
        /*01ac*/ 	.word	0x00000004


	//----- nvinfo : EIATTR_RESERVED_SMEM_USED
	.align		4
.L_71:
        /*01b0*/ 	.byte	0x01, 0x41
	.zero		2


	//----- nvinfo : EIATTR_SPARSE_MMA_MASK
	.align		4
        /*01b4*/ 	.byte	0x03, 0x50
        /*01b6*/ 	.short	0x0000


	//----- nvinfo : EIATTR_TCGEN05_1CTA_USED
	.align		4
        /*01b8*/ 	.byte	0x01, 0x51
	.zero		2


	//----- nvinfo : EIATTR_MAXREG_COUNT
	.align		4
        /*01bc*/ 	.byte	0x03, 0x1b
        /*01be*/ 	.short	0x00ff


	//----- nvinfo : EIATTR_NUM_BARRIERS
	.align		4
        /*01c0*/ 	.byte	0x02, 0x4c
        /*01c2*/ 	.byte	0x01
	.zero		1


	//----- nvinfo : EIATTR_INT_WARP_WIDE_INSTR_OFFSETS
	.align		4
        /*01c4*/ 	.byte	0x04, 0x31
        /*01c6*/ 	.short	(.L_73 - .L_72)


	//   ....[0]....
.L_72:
        /*01c8*/ 	.word	0x00001270


	//   ....[1]....
        /*01cc*/ 	.word	0x00001280


	//   ....[2]....
        /*01d0*/ 	.word	0x00001710


	//   ....[3]....
        /*01d4*/ 	.word	0x00001a70


	//   ....[4]....
        /*01d8*/ 	.word	0x000031d0


	//   ....[5]....
        /*01dc*/ 	.word	0x00005ba0


	//   ....[6]....
        /*01e0*/ 	.word	0x00005bf0


	//----- nvinfo : EIATTR_COOP_GROUP_MASK_REGIDS
	.align		4
.L_73:
        /*01e4*/ 	.byte	0x04, 0x29
        /*01e6*/ 	.short	(.L_75 - .L_74)


	//   ....[0]....
.L_74:
        /*01e8*/ 	.word	0xffffffff


	//   ....[1]....
        /*01ec*/ 	.word	0xffffffff


	//   ....[2]....
        /*01f0*/ 	.word	0xffffffff


	//   ....[3]....
        /*01f4*/ 	.word	0xffffffff


	//   ....[4]....
        /*01f8*/ 	.word	0xffffffff


	//   ....[5]....
        /*01fc*/ 	.word	0xffffffff


	//   ....[6]....
        /*0200*/ 	.word	0xffffffff


	//   ....[7]....
        /*0204*/ 	.word	0xffffffff


	//----- nvinfo : EIATTR_COOP_GROUP_INSTR_OFFSETS
	.align		4
.L_75:
        /*0208*/ 	.byte	0x04, 0x28
        /*020a*/ 	.short	(.L_77 - .L_76)


	//   ....[0]....
.L_76:
        /*020c*/ 	.word	0x00000050


	//   ....[1]....
        /*0210*/ 	.word	0x00000310


	//   ....[2]....
        /*0214*/ 	.word	0x00002280


	//   ....[3]....
        /*0218*/ 	.word	0x00002760


	//   ....[4]....
        /*021c*/ 	.word	0x000036a0


	//   ....[5]....
        /*0220*/ 	.word	0x00003ad0


	//   ....[6]....
        /*0224*/ 	.word	0x00005a30


	//   ....[7]....
        /*0228*/ 	.word	0x00005ca0


	//----- nvinfo : EIATTR_VRC_CTA_INIT_COUNT
	.align		4
.L_77:
        /*022c*/ 	.byte	0x02, 0x4a
        /*022e*/ 	.byte	0x80
	.zero		1


	//----- nvinfo : EIATTR_MBARRIER_INSTR_OFFSETS
	.align		4
        /*0230*/ 	.byte	0x04, 0x39
        /*0232*/ 	.short	(.L_79 - .L_78)


	//   ....[0]....
.L_78:
        /*0234*/ 	.word	0x000015c0
        /*0238*/ 	.word	0x000000ff
        /*023c*/ 	.word	0x00000000
        /*0240*/ 	.short	0x0100
        /*0242*/ 	.byte	0x0f
	.zero		1


	//   ....[1]....
        /*0244*/ 	.word	0x00001a50
        /*0248*/ 	.word	0x000000ff
        /*024c*/ 	.word	0x00005008
        /*0250*/ 	.short	0x0100
        /*0252*/ 	.byte	0x0c
	.zero		1


	//   ....[2]....
        /*0254*/ 	.word	0x00001d70
        /*0258*/ 	.word	0x000000ff
        /*025c*/ 	.word	0x00003000
        /*0260*/ 	.short	0x0100
        /*0262*/ 	.byte	0x0c
	.zero		1


	//   ....[3]....
        /*0264*/ 	.word	0x00001fd0
        /*0268*/ 	.word	0x000000ff
        /*026c*/ 	.word	0x00003000
        /*0270*/ 	.short	0x010a
        /*0272*/ 	.byte	0x0c
	.zero		1


	//   ....[4]....
        /*0274*/ 	.word	0x00002030
        /*0278*/ 	.word	0x000000ff
        /*027c*/ 	.word	0x00003000
        /*0280*/ 	.short	0x0108
        /*0282*/ 	.byte	0x0c
	.zero		1


	//   ....[5]....
        /*0284*/ 	.word	0x00003310
        /*0288*/ 	.word	0x000000ff
        /*028c*/ 	.word	0x00005010
        /*0290*/ 	.short	0x0100
        /*0292*/ 	.byte	0x0c
	.zero		1


	//   ....[6]....
        /*0294*/ 	.word	0x00003490
        /*0298*/ 	.word	0x000000ff
        /*029c*/ 	.word	0x00005010
        /*02a0*/ 	.short	0x010a
        /*02a2*/ 	.byte	0x0c
	.zero		1


	//   ....[7]....
        /*02a4*/ 	.word	0x000034f0
        /*02a8*/ 	.word	0x000000ff
        /*02ac*/ 	.word	0x00005010
        /*02b0*/ 	.short	0x0108
        /*02b2*/ 	.byte	0x0c
	.zero		1


	//   ....[8]....
        /*02b4*/ 	.word	0x00003560
        /*02b8*/ 	.word	0x000000ff
        /*02bc*/ 	.word	0x00000000
        /*02c0*/ 	.short	0x010a
        /*02c2*/ 	.byte	0x0f
	.zero		1


	//   ....[9]....
        /*02c4*/ 	.word	0x000043e0
        /*02c8*/ 	.word	0x000000ff
        /*02cc*/ 	.word	0x00000000
        /*02d0*/ 	.short	0x010a
        /*02d2*/ 	.byte	0x0f
	.zero		1


	//   ....[10]....
        /*02d4*/ 	.word	0x00004530
        /*02d8*/ 	.word	0x000000ff
        /*02dc*/ 	.word	0x00005000
        /*02e0*/ 	.short	0x0108
        /*02e2*/ 	.byte	0x0c
	.zero		1


	//   ....[11]....
        /*02e4*/ 	.word	0x00004640
        /*02e8*/ 	.word	0x000000ff
        /*02ec*/ 	.word	0x00005008
        /*02f0*/ 	.short	0x0108
        /*02f2*/ 	.byte	0x0c
	.zero		1


	//   ....[12]....
        /*02f4*/ 	.word	0x00005cc0
        /*02f8*/ 	.word	0x000000ff
        /*02fc*/ 	.word	0x00003000
        /*0300*/ 	.short	0x010a
        /*0302*/ 	.byte	0x0c
	.zero		1


	//   ....[13]....
        /*0304*/ 	.word	0x00005cf0
        /*0308*/ 	.word	0x000000ff
        /*030c*/ 	.word	0x00005010
        /*0310*/ 	.short	0x010a
        /*0312*/ 	.byte	0x0c
	.zero		1


	//   ....[14]....
        /*0314*/ 	.word	0x00005d20
        /*0318*/ 	.word	0x000000ff
        /*031c*/ 	.word	0x00000000
        /*0320*/ 	.short	0x010a
        /*0322*/ 	.byte	0x0f
	.zero		1


	//   ....[15]....
        /*0324*/ 	.word	0x00005d50
        /*0328*/ 	.word	0x000000ff
        /*032c*/ 	.word	0x00000000
        /*0330*/ 	.short	0x010a
        /*0332*/ 	.byte	0x0f
	.zero		1


	//----- nvinfo : EIATTR_NUM_MBARRIERS
	.align		4
.L_79:
        /*0334*/ 	.byte	0x03, 0x38
        /*0336*/ 	.short	0xffff


	//----- nvinfo : EIATTR_EXIT_INSTR_OFFSETS
	.align		4
        /*0338*/ 	.byte	0x04, 0x1c
        /*033a*/ 	.short	(.L_81 - .L_80)


	//   ....[0]....
.L_80:
        /*033c*/ 	.word	0x00005cb0


	//----- nvinfo : EIATTR_REQNTID
	.align		4
.L_81:
        /*0340*/ 	.byte	0x04, 0x10
        /*0342*/ 	.short	(.L_83 - .L_82)
.L_82:
        /*0344*/ 	.word	0x00000080
        /*0348*/ 	.word	0x00000001
        /*034c*/ 	.word	0x00000001


	//----- nvinfo : EIATTR_CRS_STACK_SIZE
	.align		4
.L_83:
        /*0350*/ 	.byte	0x04, 0x1e
        /*0352*/ 	.short	(.L_85 - .L_84)
.L_84:
        /*0354*/ 	.word	0x00000000


	//----- nvinfo : EIATTR_CBANK_PARAM_SIZE
	.align		4
.L_85:
        /*0358*/ 	.byte	0x03, 0x19
        /*035a*/ 	.short	0x0088


	//----- nvinfo : EIATTR_PARAM_CBANK
	.align		4
        /*035c*/ 	.byte	0x04, 0x0a
        /*035e*/ 	.short	(.L_87 - .L_86)
	.align		4
.L_86:
        /*0360*/ 	.word	index@(.nv.constant0.attn_fwd)
        /*0364*/ 	.short	0x0380
        /*0366*/ 	.short	0x0088


	//----- nvinfo : EIATTR_SW_WAR
	.align		4
.L_87:
        /*0368*/ 	.byte	0x04, 0x36
        /*036a*/ 	.short	(.L_89 - .L_88)
.L_88:
        /*036c*/ 	.word	0x00000008
.L_89:


//--------------------- .nv.compat                --------------------------
	.section	.nv.compat,"",@"SHT_CUDA_COMPAT_INFO"
	.align	4
        /*0000*/ 	.byte	0x02, 0x02, 0x02, 0x00, 0x02, 0x05, 0x05, 0x00, 0x02, 0x03, 0x00, 0x00, 0x02, 0x06, 0x01, 0x00


//--------------------- .nv.callgraph             --------------------------
	.section	.nv.callgraph,"",@"SHT_CUDA_CALLGRAPH"
	.align	4
	.sectionentsize	8
	.align		4
        /*0000*/ 	.word	0x00000000
	.align		4
        /*0004*/ 	.word	0xffffffff
	.align		4
        /*0008*/ 	.word	0x00000000
	.align		4
        /*000c*/ 	.word	0xfffffffe
	.align		4
        /*0010*/ 	.word	0x00000000
	.align		4
        /*0014*/ 	.word	0xfffffffd
	.align		4
        /*0018*/ 	.word	0x00000000
	.align		4
        /*001c*/ 	.word	0xfffffffc


//--------------------- .nv.constant4             --------------------------
	.section	.nv.constant4,"a",@progbits
	.align	8
	.align		8
.nv.constant4:
        /*0000*/ 	.dword	_$_str


//--------------------- .text.attn_fwd            --------------------------
	.section	.text.attn_fwd,"ax",@progbits
	.align	128
        .global         attn_fwd
        .type           attn_fwd,@function
        .size           attn_fwd,(.L_x_28 - attn_fwd)
        .other          attn_fwd,@"STO_CUDA_ENTRY STV_DEFAULT"
attn_fwd:
.text.attn_fwd:
[----:B------:R-:W0:Y:S01]  /*0000*/  LDC R1, c[0x0][0x37c] ;  /* 0x0000df00ff017b82 */ /* 0x000e220000000800 */
[----:B------:R-:W1:Y:S02]  /*0010*/  S2R R0, SR_TID.X ;  /* 0x0000000000007919 */ /* 0x000e640000002100 */
[----:B-1----:R-:W-:-:S13]  /*0020*/  ISETP.GE.U32.AND P0, PT, R0, 0x20, PT ;  /* 0x000000200000780c */ /* 0x002fda0003f06070 */
[----:B------:R-:W-:Y:S05]  /*0030*/  @P0 BRA `(.L_x_0) ;  /* 0x0000000000b80947 */ /* 0x000fea0003800000 */
[----:B------:R-:W1:Y:S01]  /*0040*/  S2UR UR6, SR_CgaCtaId ;  /* 0x00000000000679c3 */ /* 0x000e620000008800 */
[----:B------:R-:W-:Y:S01]  /*0050*/  NOP ;  /* 0x0000000000007918 */ /* 0x000fe20000000000 */
[----:B------:R-:W-:Y:S02]  /*0060*/  UMOV UR4, 0x40 ;  /* 0x0000004000047882 */ /* 0x000fe40000000000 */
[----:B-1----:R-:W-:-:S09]  /*0070*/  ULEA UR4, UR6, UR4, 0x18 ;  /* 0x0000000406047291 */ /* 0x002fd2000f8ec0ff */
[----:B------:R-:W1:Y:S01]  /*0080*/  LDS.U8 R2, [UR4] ;  /* 0x00000004ff027984 */ /* 0x000e620008000000 */
[----:B------:R-:W-:Y:S02]  /*0090*/  UMOV UR4, 0x400 ;  /* 0x0000040000047882 */ /* 0x000fe40000000000 */
[----:B------:R-:W-:Y:S01]  /*00a0*/  ULEA UR4, UR6, UR4, 0x18 ;  /* 0x0000000406047291 */ /* 0x000fe2000f8ec0ff */
[----:B-1----:R-:W-:-:S13]  /*00b0*/  ISETP.NE.AND P1, PT, R2, RZ, PT ;  /* 0x000000ff0200720c */ /* 0x002fda0003f25270 */
[----:B------:R-:W-:Y:S05]  /*00c0*/  @P1 BRA `(.L_x_1) ;  /* 0x00000000007c1947 */ /* 0x000fea0003800000 */
[----:B------:R-:W-:-:S13]  /*00d0*/  ELECT P1, URZ, PT ;  /* 0x0000000000ff782f */ /* 0x000fda0003820000 */
[----:B------:R-:W-:Y:S05]  /*00e0*/  @!P1 BRA `(.L_x_2) ;  /* 0x0000000000849947 */ /* 0x000fea0003800000 */
[----:B------:R-:W-:Y:S01]  /*00f0*/  UMOV UR5, 0x4 ;  /* 0x0000000400057882 */ /* 0x000fe20000000000 */
[----:B------:R-:W-:Y:S02]  /*0100*/  IMAD.MOV.U32 R5, RZ, RZ, 0x1 ;  /* 0x00000001ff057424 */ /* 0x000fe400078e00ff */
[----:B------:R-:W-:Y:S02]  /*0110*/  IMAD.MOV.U32 R3, RZ, RZ, 0xf ;  /* 0x0000000fff037424 */ /* 0x000fe400078e00ff */
[----:B------:R-:W-:Y:S04]  /*0120*/  DEPBAR.LE SB1, 0x36 ;  /* 0x00009d800000791a */ /* 0x000fe80000000000 */
[----:B------:R-:W1:Y:S02]  /*0130*/  UTCATOMSWS.FIND_AND_SET.ALIGN UP0, UR5, UR5 ;  /* 0x00000005000575e3 */ /* 0x000e640008000800 */
[----:B-1----:R-:W-:-:S04]  /*0140*/  PLOP3.LUT P1, PT, PT, PT, UP0, 0x80, 0x8 ;  /* 0x000000000008781c */ /* 0x002fc80003f2f008 */
[----:B------:R-:W-:-:S04]  /*0150*/  SEL R2, RZ, 0xffffffff, !P1 ;  /* 0xffffffffff027807 */ /* 0x000fc80004800000 */
[----:B------:R-:W-:Y:S02]  /*0160*/  ISETP.NE.AND P1, PT, R2, RZ, PT ;  /* 0x000000ff0200720c */ /* 0x000fe40003f25270 */
[----:B------:R-:W-:-:S11]  /*0170*/  MOV R2, UR5 ;  /* 0x0000000500027c02 */ /* 0x000fd60008000f00 */
[----:B------:R-:W-:Y:S05]  /*0180*/  @P1 BRA `(.L_x_3) ;  /* 0x0000000000241947 */ /* 0x000fea0003800000 */
.L_x_4:
[----:B------:R-:W-:Y:S05]  /*0190*/  NANOSLEEP 0x64 ;  /* 0x000000640000795d */ /* 0x000fea0003800000 */
[----:B------:R-:W-:-:S05]  /*01a0*/  UMOV UR5, 0x4 ;  /* 0x0000000400057882 */ /* 0x000fca0000000000 */
[----:B------:R-:W-:Y:S04]  /*01b0*/  DEPBAR.LE SB1, 0x36 ;  /* 0x00009d800000791a */ /* 0x000fe80000000000 */
[----:B------:R-:W1:Y:S02]  /*01c0*/  UTCATOMSWS.FIND_AND_SET.ALIGN UP0, UR5, UR5 ;  /* 0x00000005000575e3 */ /* 0x000e640008000800 */
[----:B-1----:R-:W-:-:S04]  /*01d0*/  PLOP3.LUT P1, PT, PT, PT, UP0, 0x80, 0x8 ;  /* 0x000000000008781c */ /* 0x002fc80003f2f008 */
[----:B------:R-:W-:-:S04]  /*01e0*/  SEL R2, RZ, 0xffffffff, !P1 ;  /* 0xffffffffff027807 */ /* 0x000fc80004800000 */
[----:B------:R-:W-:Y:S01]  /*01f0*/  ISETP.NE.AND P1, PT, R2, RZ, PT ;  /* 0x000000ff0200720c */ /* 0x000fe20003f25270 */
[----:B------:R-:W-:-:S12]  /*0200*/  IMAD.U32 R2, RZ, RZ, UR5 ;  /* 0x00000005ff027e24 */ /* 0x000fd8000f8e00ff */
[----:B------:R-:W-:Y:S05]  /*0210*/  @!P1 BRA `(.L_x_4) ;  /* 0xfffffffc00dc9947 */ /* 0x000fea000383ffff */
.L_x_3:
[C---:B------:R-:W-:Y:S01]  /*0220*/  VIADD R4, R2.reuse, 0x10 ;  /* 0x0000001002047836 */ /* 0x040fe20000000000 */
[----:B------:R-:W-:Y:S01]  /*0230*/  UMOV UR5, 0x50 ;  /* 0x0000005000057882 */ /* 0x000fe20000000000 */
[----:B------:R-:W-:Y:S01]  /*0240*/  SHF.L.U32 R3, R3, R2, RZ ;  /* 0x0000000203037219 */ /* 0x000fe200000006ff */
[----:B------:R-:W-:Y:S01]  /*0250*/  ULEA UR5, UR6, UR5, 0x18 ;  /* 0x0000000506057291 */ /* 0x000fe2000f8ec0ff */
[----:B------:R-:W-:Y:S02]  /*0260*/  SHF.L.U32 R2, R2, 0x5, RZ ;  /* 0x0000000502027819 */ /* 0x000fe400000006ff */
[----:B------:R-:W-:-:S04]  /*0270*/  SHF.L.U32 R4, R5, R4, RZ ;  /* 0x0000000405047219 */ /* 0x000fc800000006ff */
[----:B------:R-:W-:-:S05]  /*0280*/  LOP3.LUT R3, R4, R3, RZ, 0xfc, !PT ;  /* 0x0000000304037212 */ /* 0x000fca00078efcff */
[----:B------:R1:W-:Y:S04]  /*0290*/  ATOMS.OR RZ, [UR5], R3 ;  /* 0x00000003ffff798c */ /* 0x0003e8000b000005 */
[----:B------:R1:W-:Y:S01]  /*02a0*/  STS [UR4], R2 ;  /* 0x00000002ff007988 */ /* 0x0003e20008000804 */
[----:B------:R-:W-:Y:S05]  /*02b0*/  BRA `(.L_x_2) ;  /* 0x0000000000107947 */ /* 0x000fea0003800000 */
.L_x_1:
[----:B------:R-:W-:-:S05]  /*02c0*/  IMAD.MOV.U32 R2, RZ, RZ, -0x1 ;  /* 0xffffffffff027424 */ /* 0x000fca00078e00ff */
[----:B------:R1:W-:Y:S02]  /*02d0*/  STS [UR4], R2 ;  /* 0x00000002ff007988 */ /* 0x0003e40008000804 */
[----:B-1----:R-:W-:-:S07]  /*02e0*/  MOV R2, 0x300 ;  /* 0x0000030000027802 */ /* 0x002fce0000000f00 */
[----:B0-----:R-:W-:Y:S05]  /*02f0*/  CALL.REL.NOINC `($__internal_1_$__cuda_sm10x_tcgen05_guardrail_trap_phase_invalid_during_alloc) ;  /* 0x0000005800ac7944 */ /* 0x001fea0003c00000 */
.L_x_2:
[----:B------:R-:W-:Y:S05]  /*0300*/  WARPSYNC.ALL ;  /* 0x0000000000007948 */ /* 0x000fea0003800000 */
[----:B------:R-:W-:Y:S01]  /*0310*/  NOP ;  /* 0x0000000000007918 */ /* 0x000fe20000000000 */
.L_x_0:
[----:B-1----:R-:W1:Y:S01]  /*0320*/  S2R R2, SR_CTAID.X ;  /* 0x0000000000027919 */ /* 0x002e620000002500 */
[----:B------:R-:W2:Y:S01]  /*0330*/  S2UR UR9, SR_CTAID.Y ;  /* 0x00000000000979c3 */ /* 0x000ea20000002600 */
[----:B------:R-:W2:Y:S01]  /*0340*/  LDCU.64 UR4, c[0x0][0x3b0] ;  /* 0x00007600ff0477ac */ /* 0x000ea20008000a00 */
[----:B------:R-:W-:Y:S02]  /*0350*/  LOP3.LUT R13, R0, 0x3f, RZ, 0xc0, !PT ;  /* 0x0000003f000d7812 */ /* 0x000fe400078ec0ff */
[----:B------:R-:W-:Y:S01]  /*0360*/  SHF.R.U32.HI R14, RZ, 0x6, R0 ;  /* 0x00000006ff0e7819 */ /* 0x000fe20000011600 */
[----:B------:R-:W-:Y:S01]  /*0370*/  UMOV UR12, 0x400 ;  /* 0x00000400000c7882 */ /* 0x000fe20000000000 */
[----:B------:R-:W3:Y:S02]  /*0380*/  LDCU.64 UR30, c[0x0][0x358] ;  /* 0x00006b00ff1e77ac */ /* 0x000ee40008000a00 */
[----:B------:R-:W4:Y:S01]  /*0390*/  LDC.64 R4, c[0x0][0x380] ;  /* 0x0000e000ff047b82 */ /* 0x000f220000000a00 */
[----:B------:R-:W-:-:S07]  /*03a0*/  SGXT.U32 R14, R14, 0x1 ;  /* 0x000000010e0e781a */ /* 0x000fce0000000000 */
[----:B------:R-:W0:Y:S01]  /*03b0*/  LDC R19, c[0x0][0x3b8] ;  /* 0x0000ee00ff137b82 */ /* 0x000e220000000800 */
[----:B--2---:R-:W-:-:S07]  /*03c0*/  UIMAD UR4, UR9, UR4, URZ ;  /* 0x00000004090472a4 */ /* 0x004fce000f8e02ff */
[----:B------:R-:W2:Y:S01]  /*03d0*/  S2UR UR6, SR_CgaCtaId ;  /* 0x00000000000679c3 */ /* 0x000ea20000008800 */
[----:B------:R-:W-:Y:S01]  /*03e0*/  USHF.L.U32 UR7, UR4, 0x1, URZ ;  /* 0x0000000104077899 */ /* 0x000fe200080006ff */
[----:B-1----:R-:W-:-:S06]  /*03f0*/  IMAD R2, R2, 0x40, R13 ;  /* 0x0000004002027824 */ /* 0x002fcc00078e020d */
[----:B------:R-:W1:Y:S01]  /*0400*/  LDC.64 R60, c[0x0][0x3c0] ;  /* 0x0000f000ff3c7b82 */ /* 0x000e620000000a00 */
[----:B------:R-:W-:Y:S01]  /*0410*/  IMAD R3, R2, UR5, RZ ;  /* 0x0000000502037c24 */ /* 0x000fe2000f8e02ff */
[----:B------:R-:W-:-:S03]  /*0420*/  UIMAD.WIDE UR4, UR4, 0x2, URZ ;  /* 0x00000002040478a5 */ /* 0x000fc6000f8e02ff */
[C---:B------:R-:W-:Y:S01]  /*0430*/  IMAD.HI R18, R3.reuse, 0x2, RZ ;  /* 0x0000000203127827 */ /* 0x040fe200078e02ff */
[----:B------:R-:W-:Y:S02]  /*0440*/  SHF.L.U32 R17, R3, 0x1, RZ ;  /* 0x0000000103117819 */ /* 0x000fe400000006ff */
[----:B------:R-:W-:Y:S02]  /*0450*/  BAR.SYNC.DEFER_BLOCKING 0x0 ;  /* 0x0000000000007b1d */ /* 0x000fe40000010000 */
[----:B----4-:R-:W-:Y:S01]  /*0460*/  IADD3 R17, P1, P2, R17, UR7, R4 ;  /* 0x0000000711117c10 */ /* 0x010fe2000fa3e004 */
[----:B0-----:R-:W-:-:S03]  /*0470*/  IMAD R4, R14, R19, RZ ;  /* 0x000000130e047224 */ /* 0x001fc600078e02ff */
[----:B------:R-:W0:Y:S01]  /*0480*/  LDCU UR4, c[0x0][0x3c8] ;  /* 0x00007900ff0477ac */ /* 0x000e220008000800 */
[----:B------:R-:W-:Y:S01]  /*0490*/  IADD3.X R18, PT, PT, R18, UR5, R5, P1, P2 ;  /* 0x0000000512127c10 */ /* 0x000fe20008fe4405 */
[C---:B------:R-:W-:Y:S01]  /*04a0*/  IMAD R12, R19.reuse, 0x2, R4 ;  /* 0x00000002130c7824 */ /* 0x040fe200078e0204 */
[CC--:B------:R-:W-:Y:S01]  /*04b0*/  LEA R6, P1, R4.reuse, R17.reuse, 0x1 ;  /* 0x0000001104067211 */ /* 0x0c0fe200078208ff */
[----:B--2---:R-:W-:Y:S02]  /*04c0*/  ULEA UR12, UR6, UR12, 0x18 ;  /* 0x0000000c060c7291 */ /* 0x004fe4000f8ec0ff */
[C---:B------:R-:W-:Y:S01]  /*04d0*/  IMAD R16, R19.reuse, 0x2, R12 ;  /* 0x0000000213107824 */ /* 0x040fe200078e020c */
[----:B------:R-:W-:Y:S02]  /*04e0*/  LEA.HI.X.SX32 R7, R4, R18, 0x1, P1 ;  /* 0x0000001204077211 */ /* 0x000fe400008f0eff */
[----:B------:R-:W-:Y:S02]  /*04f0*/  LEA R8, P2, R12, R17, 0x1 ;  /* 0x000000110c087211 */ /* 0x000fe400078408ff */
[----:B------:R-:W-:-:S02]  /*0500*/  LEA R22, R19, R16, 0x1 ;  /* 0x0000001013167211 */ /* 0x000fc400078e08ff */
[-C--:B------:R-:W-:Y:S02]  /*0510*/  LEA R10, P1, R16, R17.reuse, 0x1 ;  /* 0x00000011100a7211 */ /* 0x080fe400078208ff */
[-C--:B------:R-:W-:Y:S01]  /*0520*/  LEA.HI.X.SX32 R9, R12, R18.reuse, 0x1, P2 ;  /* 0x000000120c097211 */ /* 0x080fe200010f0eff */
[C---:B------:R-:W-:Y:S01]  /*0530*/  IMAD R12, R19.reuse, 0x2, R22 ;  /* 0x00000002130c7824 */ /* 0x040fe200078e0216 */
[----:B------:R-:W-:Y:S01]  /*0540*/  LEA.HI.X.SX32 R11, R16, R18, 0x1, P1 ;  /* 0x00000012100b7211 */ /* 0x000fe200008f0eff */
[----:B------:R-:W2:Y:S01]  /*0550*/  LDS R46, [UR12] ;  /* 0x0000000cff2e7984 */ /* 0x000ea20008000800 */
[----:B------:R-:W-:Y:S01]  /*0560*/  BAR.SYNC.DEFER_BLOCKING 0x0 ;  /* 0x0000000000007b1d */ /* 0x000fe20000010000 */
[----:B------:R-:W-:Y:S01]  /*0570*/  LEA R20, P1, R22, R17, 0x1 ;  /* 0x0000001116147211 */ /* 0x000fe200078208ff */
[----:B------:R-:W-:-:S03]  /*0580*/  IMAD R16, R19, 0x2, R12 ;  /* 0x0000000213107824 */ /* 0x000fc600078e020c */
[----:B------:R-:W-:Y:S02]  /*0590*/  LEA.HI.X.SX32 R21, R22, R18, 0x1, P1 ;  /* 0x0000001216157211 */ /* 0x000fe400008f0eff */
[----:B------:R-:W-:-:S04]  /*05a0*/  LEA R22, P1, R12, R17, 0x1 ;  /* 0x000000110c167211 */ /* 0x000fc800078208ff */
[----:B------:R-:W-:Y:S02]  /*05b0*/  LEA.HI.X.SX32 R23, R12, R18, 0x1, P1 ;  /* 0x000000120c177211 */ /* 0x000fe400008f0eff */
[C---:B------:R-:W-:Y:S02]  /*05c0*/  LEA R24, P1, R16.reuse, R17, 0x1 ;  /* 0x0000001110187211 */ /* 0x040fe400078208ff */
[----:B------:R-:W-:Y:S02]  /*05d0*/  LEA R12, R19, R16, 0x1 ;  /* 0x00000010130c7211 */ /* 0x000fe400078e08ff */
[----:B------:R-:W-:-:S03]  /*05e0*/  LEA.HI.X.SX32 R25, R16, R18, 0x1, P1 ;  /* 0x0000001210197211 */ /* 0x000fc600008f0eff */
[----:B------:R-:W-:Y:S01]  /*05f0*/  IMAD R16, R19, 0x2, R12 ;  /* 0x0000000213107824 */ /* 0x000fe200078e020c */
[----:B------:R-:W-:-:S03]  /*0600*/  LEA R26, P1, R12, R17, 0x1 ;  /* 0x000000110c1a7211 */ /* 0x000fc600078208ff */
[C---:B------:R-:W-:Y:S01]  /*0610*/  IMAD R32, R19.reuse, 0x2, R16 ;  /* 0x0000000213207824 */ /* 0x040fe200078e0210 */
[----:B------:R-:W-:Y:S01]  /*0620*/  LEA.HI.X.SX32 R27, R12, R18, 0x1, P1 ;  /* 0x000000120c1b7211 */ /* 0x000fe200008f0eff */
[----:B---3--:R-:W5:Y:S01]  /*0630*/  LDG.E.U16 R3, desc[UR30][R6.64] ;  /* 0x0000001e06037981 */ /* 0x008f62000c1e1500 */
[-C--:B------:R-:W-:Y:S02]  /*0640*/  LEA R28, P2, R16, R17.reuse, 0x1 ;  /* 0x00000011101c7211 */ /* 0x080fe400078408ff */
[C---:B------:R-:W-:Y:S01]  /*0650*/  LEA R12, R19.reuse, R32, 0x1 ;  /* 0x00000020130c7211 */ /* 0x040fe200078e08ff */
[----:B------:R-:W5:Y:S01]  /*0660*/  LDG.E.U16 R4, desc[UR30][R8.64] ;  /* 0x0000001e08047981 */ /* 0x000f62000c1e1500 */
[----:B------:R-:W-:Y:S02]  /*0670*/  LEA R30, P1, R32, R17, 0x1 ;  /* 0x00000011201e7211 */ /* 0x000fe400078208ff */
[-C--:B------:R-:W-:Y:S01]  /*0680*/  LEA.HI.X.SX32 R29, R16, R18.reuse, 0x1, P2 ;  /* 0x00000012101d7211 */ /* 0x080fe200010f0eff */
[C---:B------:R-:W-:Y:S01]  /*0690*/  IMAD R16, R19.reuse, 0x2, R12 ;  /* 0x0000000213107824 */ /* 0x040fe200078e020c */
[----:B------:R-:W-:Y:S01]  /*06a0*/  LEA.HI.X.SX32 R31, R32, R18, 0x1, P1 ;  /* 0x00000012201f7211 */ /* 0x000fe200008f0eff */
[----:B------:R3:W5:Y:S02]  /*06b0*/  LDG.E.U16 R6, desc[UR30][R20.64] ;  /* 0x0000001e14067981 */ /* 0x000764000c1e1500 */
[----:B------:R-:W-:-:S02]  /*06c0*/  IMAD R32, R19, 0x2, R16 ;  /* 0x0000000213207824 */ /* 0x000fc400078e0210 */
[----:B------:R4:W5:Y:S04]  /*06d0*/  LDG.E.U16 R7, desc[UR30][R22.64] ;  /* 0x0000001e16077981 */ /* 0x000968000c1e1500 */
[----:B------:R0:W5:Y:S01]  /*06e0*/  LDG.E.U16 R8, desc[UR30][R24.64] ;  /* 0x0000001e18087981 */ /* 0x000162000c1e1500 */
[CC--:B---3--:R-:W-:Y:S02]  /*06f0*/  LEA R20, P1, R12.reuse, R17.reuse, 0x1 ;  /* 0x000000110c147211 */ /* 0x0c8fe400078208ff */
[----:B------:R-:W-:Y:S01]  /*0700*/  LEA R34, R19, R32, 0x1 ;  /* 0x0000002013227211 */ /* 0x000fe200078e08ff */
[----:B------:R3:W5:Y:S01]  /*0710*/  LDG.E.U16 R9, desc[UR30][R26.64] ;  /* 0x0000001e1a097981 */ /* 0x000762000c1e1500 */
[----:B------:R-:W-:Y:S02]  /*0720*/  LEA.HI.X.SX32 R21, R12, R18, 0x1, P1 ;  /* 0x000000120c157211 */ /* 0x000fe400008f0eff */
[-C--:B----4-:R-:W-:Y:S01]  /*0730*/  LEA R22, P1, R16, R17.reuse, 0x1 ;  /* 0x0000001110167211 */ /* 0x090fe200078208ff */
[----:B------:R-:W5:Y:S01]  /*0740*/  LDG.E.U16 R5, desc[UR30][R10.64] ;  /* 0x0000001e0a057981 */ /* 0x000f62000c1e1500 */
[----:B0-----:R-:W-:-:S02]  /*0750*/  LEA R24, P2, R32, R17, 0x1 ;  /* 0x0000001120187211 */ /* 0x001fc400078408ff */
[-C--:B------:R-:W-:Y:S01]  /*0760*/  LEA.HI.X.SX32 R23, R16, R18.reuse, 0x1, P1 ;  /* 0x0000001210177211 */ /* 0x080fe200008f0eff */
[----:B------:R-:W5:Y:S01]  /*0770*/  LDG.E.U16 R12, desc[UR30][R20.64] ;  /* 0x0000001e140c7981 */ /* 0x000f62000c1e1500 */
[-C--:B------:R-:W-:Y:S01]  /*0780*/  LEA.HI.X.SX32 R25, R32, R18.reuse, 0x1, P2 ;  /* 0x0000001220197211 */ /* 0x080fe200010f0eff */
[C---:B------:R-:W-:Y:S01]  /*0790*/  IMAD R32, R19.reuse, 0x2, R34 ;  /* 0x0000000213207824 */ /* 0x040fe200078e0222 */
[CC--:B---3--:R-:W-:Y:S01]  /*07a0*/  LEA R26, P1, R34.reuse, R17.reuse, 0x1 ;  /* 0x00000011221a7211 */ /* 0x0c8fe200078208ff */
[----:B------:R-:W5:Y:S03]  /*07b0*/  LDG.E.U16 R15, desc[UR30][R22.64] ;  /* 0x0000001e160f7981 */ /* 0x000f66000c1e1500 */
[----:B------:R-:W-:Y:S01]  /*07c0*/  LEA.HI.X.SX32 R27, R34, R18, 0x1, P1 ;  /* 0x00000012221b7211 */ /* 0x000fe200008f0eff */
[C---:B------:R-:W-:Y:S01]  /*07d0*/  IMAD R34, R19.reuse, 0x2, R32 ;  /* 0x0000000213227824 */ /* 0x040fe200078e0220 */
[----:B------:R0:W5:Y:S04]  /*07e0*/  LDG.E.U16 R10, desc[UR30][R28.64] ;  /* 0x0000001e1c0a7981 */ /* 0x000168000c1e1500 */
[C---:B------:R-:W-:Y:S01]  /*07f0*/  LEA R36, R19.reuse, R34, 0x1 ;  /* 0x0000002213247211 */ /* 0x040fe200078e08ff */
[----:B------:R3:W5:Y:S04]  /*0800*/  LDG.E.U16 R11, desc[UR30][R30.64] ;  /* 0x0000001e1e0b7981 */ /* 0x000768000c1e1500 */
[C---:B------:R-:W-:Y:S01]  /*0810*/  IMAD R38, R19.reuse, 0x2, R36 ;  /* 0x0000000213267824 */ /* 0x040fe200078e0224 */
[CC--:B0-----:R-:W-:Y:S01]  /*0820*/  LEA R28, P1, R32.reuse, R17.reuse, 0x1 ;  /* 0x00000011201c7211 */ /* 0x0c1fe200078208ff */
[----:B------:R0:W5:Y:S03]  /*0830*/  LDG.E.U16 R16, desc[UR30][R24.64] ;  /* 0x0000001e18107981 */ /* 0x000166000c1e1500 */
[----:B------:R-:W-:Y:S01]  /*0840*/  LEA.HI.X.SX32 R29, R32, R18, 0x1, P1 ;  /* 0x00000012201d7211 */ /* 0x000fe200008f0eff */
[----:B------:R4:W5:Y:S01]  /*0850*/  LDG.E.U16 R21, desc[UR30][R26.64] ;  /* 0x0000001e1a157981 */ /* 0x000962000c1e1500 */
[----:B---3--:R-:W-:Y:S01]  /*0860*/  LEA R30, P1, R34, R17, 0x1 ;  /* 0x00000011221e7211 */ /* 0x008fe200078208ff */
[----:B0-----:R-:W-:-:S03]  /*0870*/  IMAD R24, R19, 0x2, R38 ;  /* 0x0000000213187824 */ /* 0x001fc600078e0226 */
[----:B------:R-:W-:Y:S01]  /*0880*/  LEA.HI.X.SX32 R31, R34, R18, 0x1, P1 ;  /* 0x00000012221f7211 */ /* 0x000fe200008f0eff */
[----:B------:R0:W5:Y:S01]  /*0890*/  LDG.E.U16 R20, desc[UR30][R28.64] ;  /* 0x0000001e1c147981 */ /* 0x000162000c1e1500 */
[-C--:B------:R-:W-:Y:S02]  /*08a0*/  LEA R32, P2, R36, R17.reuse, 0x1 ;  /* 0x0000001124207211 */ /* 0x080fe400078408ff */
[-C--:B------:R-:W-:Y:S01]  /*08b0*/  LEA R34, P1, R38, R17.reuse, 0x1 ;  /* 0x0000001126227211 */ /* 0x080fe200078208ff */
[----:B------:R3:W5:Y:S01]  /*08c0*/  LDG.E.U16 R23, desc[UR30][R30.64] ;  /* 0x0000001e1e177981 */ /* 0x000762000c1e1500 */
[C---:B----4-:R-:W-:Y:S02]  /*08d0*/  LEA R26, R19.reuse, R24, 0x1 ;  /* 0x00000018131a7211 */ /* 0x050fe400078e08ff */
[-C--:B------:R-:W-:Y:S02]  /*08e0*/  LEA.HI.X.SX32 R33, R36, R18.reuse, 0x1, P2 ;  /* 0x0000001224217211 */ /* 0x080fe400010f0eff */
[-C--:B------:R-:W-:Y:S01]  /*08f0*/  LEA.HI.X.SX32 R35, R38, R18.reuse, 0x1, P1 ;  /* 0x0000001226237211 */ /* 0x080fe200008f0eff */
[C---:B------:R-:W-:Y:S01]  /*0900*/  IMAD R42, R19.reuse, 0x2, R26 ;  /* 0x00000002132a7824 */ /* 0x040fe200078e021a */
[CC--:B------:R-:W-:Y:S01]  /*0910*/  LEA R36, P1, R24.reuse, R17.reuse, 0x1 ;  /* 0x0000001118247211 */ /* 0x0c0fe200078208ff */
[----:B------:R4:W5:Y:S02]  /*0920*/  LDG.E.U16 R22, desc[UR30][R32.64] ;  /* 0x0000001e20167981 */ /* 0x000964000c1e1500 */
[----:B0-----:R-:W-:Y:S01]  /*0930*/  IMAD R28, R19, 0x2, R42 ;  /* 0x00000002131c7824 */ /* 0x001fe200078e022a */
[----:B------:R-:W-:Y:S01]  /*0940*/  LEA.HI.X.SX32 R37, R24, R18, 0x1, P1 ;  /* 0x0000001218257211 */ /* 0x000fe200008f0eff */
[----:B------:R0:W5:Y:S01]  /*0950*/  LDG.E.U16 R25, desc[UR30][R34.64] ;  /* 0x0000001e22197981 */ /* 0x000162000c1e1500 */
[----:B------:R-:W-:-:S02]  /*0960*/  LEA R38, P1, R26, R17, 0x1 ;  /* 0x000000111a267211 */ /* 0x000fc400078208ff */
[-C--:B------:R-:W-:Y:S01]  /*0970*/  LEA R40, P2, R42, R17.reuse, 0x1 ;  /* 0x000000112a287211 */ /* 0x080fe200078408ff */
[----:B------:R-:W5:Y:S01]  /*0980*/  LDG.E.U16 R24, desc[UR30][R36.64] ;  /* 0x0000001e24187981 */ /* 0x000f62000c1e1500 */
[-C--:B------:R-:W-:Y:S02]  /*0990*/  LEA.HI.X.SX32 R39, R26, R18.reuse, 0x1, P1 ;  /* 0x000000121a277211 */ /* 0x080fe400008f0eff */
[----:B------:R-:W-:Y:S02]  /*09a0*/  LEA.HI.X.SX32 R41, R42, R18, 0x1, P2 ;  /* 0x000000122a297211 */ /* 0x000fe400010f0eff */
[CC--:B------:R-:W-:Y:S01]  /*09b0*/  LEA R42, P1, R28.reuse, R17.reuse, 0x1 ;  /* 0x000000111c2a7211 */ /* 0x0c0fe200078208ff */
[----:B------:R0:W5:Y:S01]  /*09c0*/  LDG.E.U16 R27, desc[UR30][R38.64] ;  /* 0x0000001e261b7981 */ /* 0x000162000c1e1500 */
[C---:B---3--:R-:W-:Y:S02]  /*09d0*/  LEA R30, R19.reuse, R28, 0x1 ;  /* 0x0000001c131e7211 */ /* 0x048fe400078e08ff */
[----:B------:R-:W-:Y:S01]  /*09e0*/  LEA.HI.X.SX32 R43, R28, R18, 0x1, P1 ;  /* 0x000000121c2b7211 */ /* 0x000fe200008f0eff */
[----:B------:R3:W5:Y:S01]  /*09f0*/  LDG.E.U16 R26, desc[UR30][R40.64] ;  /* 0x0000001e281a7981 */ /* 0x000762000c1e1500 */
[----:B----4-:R-:W-:Y:S01]  /*0a00*/  LEA R32, P1, R30, R17, 0x1 ;  /* 0x000000111e207211 */ /* 0x010fe200078208ff */
[----:B------:R-:W-:-:S02]  /*0a10*/  IMAD R28, R19, 0x2, R30 ;  /* 0x00000002131c7824 */ /* 0x000fc400078e021e */
[----:B------:R4:W5:Y:S01]  /*0a20*/  LDG.E.U16 R29, desc[UR30][R42.64] ;  /* 0x0000001e2a1d7981 */ /* 0x000962000c1e1500 */
[----:B------:R-:W-:Y:S01]  /*0a30*/  LEA.HI.X.SX32 R33, R30, R18, 0x1, P1 ;  /* 0x000000121e217211 */ /* 0x000fe200008f0eff */
[----:B------:R-:W-:Y:S01]  /*0a40*/  IMAD R30, R19, 0x2, R28 ;  /* 0x00000002131e7824 */ /* 0x000fe200078e021c */
[----:B0-----:R-:W-:-:S04]  /*0a50*/  LEA R34, P1, R28, R17, 0x1 ;  /* 0x000000111c227211 */ /* 0x001fc800078208ff */
[C---:B------:R-:W-:Y:S02]  /*0a60*/  LEA R44, R19.reuse, R30, 0x1 ;  /* 0x0000001e132c7211 */ /* 0x040fe400078e08ff */
[-C--:B------:R-:W-:Y:S02]  /*0a70*/  LEA.HI.X.SX32 R35, R28, R18.reuse, 0x1, P1 ;  /* 0x000000121c237211 */ /* 0x080fe400008f0eff */
[-C--:B------:R-:W-:Y:S01]  /*0a80*/  LEA R38, P1, R44, R17.reuse, 0x1 ;  /* 0x000000112c267211 */ /* 0x080fe200078208ff */
[C---:B------:R-:W-:Y:S01]  /*0a90*/  IMAD R48, R19.reuse, 0x2, R44 ;  /* 0x0000000213307824 */ /* 0x040fe200078e022c */
[-C--:B------:R-:W-:Y:S01]  /*0aa0*/  LEA R36, P2, R30, R17.reuse, 0x1 ;  /* 0x000000111e247211 */ /* 0x080fe200078408ff */
[----:B------:R0:W5:Y:S01]  /*0ab0*/  LDG.E.U16 R31, desc[UR30][R34.64] ;  /* 0x0000001e221f7981 */ /* 0x000162000c1e1500 */
[-C--:B------:R-:W-:Y:S01]  /*0ac0*/  LEA.HI.X.SX32 R39, R44, R18.reuse, 0x1, P1 ;  /* 0x000000122c277211 */ /* 0x080fe200008f0eff */
[----:B------:R-:W-:Y:S01]  /*0ad0*/  IMAD R50, R19, 0x2, R48 ;  /* 0x0000000213327824 */ /* 0x000fe200078e0230 */
[C---:B---3--:R-:W-:Y:S01]  /*0ae0*/  LEA R40, P1, R48.reuse, R17, 0x1 ;  /* 0x0000001130287211 */ /* 0x048fe200078208ff */
[----:B------:R-:W5:Y:S03]  /*0af0*/  LDG.E.U16 R28, desc[UR30][R32.64] ;  /* 0x0000001e201c7981 */ /* 0x000f66000c1e1500 */
[----:B------:R-:W-:-:S02]  /*0b00*/  LEA.HI.X.SX32 R41, R48, R18, 0x1, P1 ;  /* 0x0000001230297211 */ /* 0x000fc400008f0eff */
[C---:B------:R-:W-:Y:S02]  /*0b10*/  LEA R48, R19.reuse, R50, 0x1 ;  /* 0x0000003213307211 */ /* 0x040fe400078e08ff */
[-C--:B------:R-:W-:Y:S02]  /*0b20*/  LEA.HI.X.SX32 R37, R30, R18.reuse, 0x1, P2 ;  /* 0x000000121e257211 */ /* 0x080fe400010f0eff */
[-C--:B------:R-:W-:Y:S01]  /*0b30*/  LEA R44, P2, R48, R17.reuse, 0x1 ;  /* 0x00000011302c7211 */ /* 0x080fe200078408ff */
[C---:B------:R-:W-:Y:S01]  /*0b40*/  IMAD R52, R19.reuse, 0x2, R48 ;  /* 0x0000000213347824 */ /* 0x040fe200078e0230 */
[-C--:B----4-:R-:W-:Y:S01]  /*0b50*/  LEA R42, P1, R50, R17.reuse, 0x1 ;  /* 0x00000011322a7211 */ /* 0x090fe200078208ff */
[----:B------:R3:W5:Y:S01]  /*0b60*/  LDG.E.U16 R30, desc[UR30][R36.64] ;  /* 0x0000001e241e7981 */ /* 0x000762000c1e1500 */
[-C--:B------:R-:W-:Y:S01]  /*0b70*/  LEA.HI.X.SX32 R45, R48, R18.reuse, 0x1, P2 ;  /* 0x00000012302d7211 */ /* 0x080fe200010f0eff */
[----:B------:R-:W-:Y:S01]  /*0b80*/  IMAD R48, R19, 0x2, R52 ;  /* 0x0000000213307824 */ /* 0x000fe200078e0234 */
[----:B------:R-:W-:Y:S01]  /*0b90*/  LEA.HI.X.SX32 R43, R50, R18, 0x1, P1 ;  /* 0x00000012322b7211 */ /* 0x000fe200008f0eff */
[----:B------:R4:W5:Y:S01]  /*0ba0*/  LDG.E.U16 R33, desc[UR30][R38.64] ;  /* 0x0000001e26217981 */ /* 0x000962000c1e1500 */
[----:B0-----:R-:W-:-:S02]  /*0bb0*/  LEA R34, P1, R52, R17, 0x1 ;  /* 0x0000001134227211 */ /* 0x001fc400078208ff */
[C---:B------:R-:W-:Y:S01]  /*0bc0*/  LEA R50, R19.reuse, R48, 0x1 ;  /* 0x0000003013327211 */ /* 0x040fe200078e08ff */
[----:B------:R0:W5:Y:S01]  /*0bd0*/  LDG.E.U16 R32, desc[UR30][R40.64] ;  /* 0x0000001e28207981 */ /* 0x000162000c1e1500 */
[-C--:B------:R-:W-:Y:S02]  /*0be0*/  LEA.HI.X.SX32 R35, R52, R18.reuse, 0x1, P1 ;  /* 0x0000001234237211 */ /* 0x080fe400008f0eff */
[-C--:B---3--:R-:W-:Y:S01]  /*0bf0*/  LEA R36, P1, R48, R17.reuse, 0x1 ;  /* 0x0000001130247211 */ /* 0x088fe200078208ff */
[----:B------:R-:W-:Y:S01]  /*0c00*/  IMAD R19, R19, 0x2, R50 ;  /* 0x0000000213137824 */ /* 0x000fe200078e0232 */
[----:B------:R3:W5:Y:S01]  /*0c10*/  LDG.E.U16 R43, desc[UR30][R42.64] ;  /* 0x0000001e2a2b7981 */ /* 0x000762000c1e1500 */
[-C--:B----4-:R-:W-:Y:S02]  /*0c20*/  LEA R38, P2, R50, R17.reuse, 0x1 ;  /* 0x0000001132267211 */ /* 0x090fe400078408ff */
[-C--:B------:R-:W-:Y:S01]  /*0c30*/  LEA.HI.X.SX32 R37, R48, R18.reuse, 0x1, P1 ;  /* 0x0000001230257211 */ /* 0x080fe200008f0eff */
[----:B------:R4:W5:Y:S01]  /*0c40*/  LDG.E.U16 R35, desc[UR30][R34.64] ;  /* 0x0000001e22237981 */ /* 0x000962000c1e1500 */
[C---:B0-----:R-:W-:Y:S01]  /*0c50*/  LEA R40, P1, R19.reuse, R17, 0x1 ;  /* 0x0000001113287211 */ /* 0x041fe200078208ff */
[----:B------:R-:W0:Y:S01]  /*0c60*/  LDC.64 R48, c[0x0][0x388] ;  /* 0x0000e200ff307b82 */ /* 0x000e220000000a00 */
[-C--:B------:R-:W-:Y:S01]  /*0c70*/  LEA.HI.X.SX32 R39, R50, R18.reuse, 0x1, P2 ;  /* 0x0000001232277211 */ /* 0x080fe200010f0eff */
[----:B-1----:R-:W-:Y:S01]  /*0c80*/  IMAD R60, R60, UR9, RZ ;  /* 0x000000093c3c7c24 */ /* 0x002fe2000f8e02ff */
[----:B------:R-:W-:Y:S01]  /*0c90*/  LEA.HI.X.SX32 R41, R19, R18, 0x1, P1 ;  /* 0x0000001213297211 */ /* 0x000fe200008f0eff */
[----:B------:R-:W-:Y:S01]  /*0ca0*/  IMAD R18, R14, R61, RZ ;  /* 0x0000003d0e127224 */ /* 0x000fe200078e02ff */
[----:B------:R1:W5:Y:S03]  /*0cb0*/  LDG.E.U16 R50, desc[UR30][R36.64] ;  /* 0x0000001e24327981 */ /* 0x000366000c1e1500 */
[C---:B---3--:R-:W-:Y:S01]  /*0cc0*/  IMAD R42, R61.reuse, 0x2, R18 ;  /* 0x000000023d2a7824 */ /* 0x048fe200078e0212 */
[----:B------:R-:W-:Y:S01]  /*0cd0*/  SHF.R.U32.HI R14, RZ, 0x5, R0 ;  /* 0x00000005ff0e7819 */ /* 0x000fe20000011600 */
[----:B------:R3:W5:Y:S03]  /*0ce0*/  LDG.E.U16 R54, desc[UR30][R40.64] ;  /* 0x0000001e28367981 */ /* 0x000766000c1e1500 */
[----:B----4-:R-:W-:Y:S01]  /*0cf0*/  LEA R34, R61, R42, 0x1 ;  /* 0x0000002a3d227211 */ /* 0x010fe200078e08ff */
[----:B------:R4:W5:Y:S01]  /*0d00*/  LDG.E.U16 R39, desc[UR30][R38.64] ;  /* 0x0000001e26277981 */ /* 0x000962000c1e1500 */
[----:B------:R-:W-:-:S03]  /*0d10*/  R2UR UR20, R14 ;  /* 0x000000000e1472ca */ /* 0x000fc600000e0000 */
[----:B-1----:R-:W-:Y:S01]  /*0d20*/  IMAD R36, R61, 0x2, R34 ;  /* 0x000000023d247824 */ /* 0x002fe200078e0222 */
[----:B------:R1:W5:Y:S01]  /*0d30*/  LDG.E.U16 R52, desc[UR30][R44.64] ;  /* 0x0000001e2c347981 */ /* 0x000362000c1e1500 */
[----:B------:R-:W-:Y:S02]  /*0d40*/  IMAD R14, R13, UR4, RZ ;  /* 0x000000040d0e7c24 */ /* 0x000fe4000f8e02ff */
[C---:B---3--:R-:W-:Y:S01]  /*0d50*/  IMAD R40, R61.reuse, 0x2, R36 ;  /* 0x000000023d287824 */ /* 0x048fe200078e0224 */
[----:B------:R-:W-:Y:S01]  /*0d60*/  SHF.R.S32.HI R19, RZ, 0x6, R0 ;  /* 0x00000006ff137819 */ /* 0x000fe20000011400 */
[----:B------:R-:W-:Y:S01]  /*0d70*/  IMAD.SHL.U32 R17, R14, 0x2, RZ ;  /* 0x000000020e117824 */ /* 0x000fe200078e00ff */
[----:B----4-:R-:W-:Y:S01]  /*0d80*/  LOP3.LUT R38, R0, 0x3f, RZ, 0xc0, !PT ;  /* 0x0000003f00267812 */ /* 0x010fe200078ec0ff */
[----:B------:R-:W-:Y:S01]  /*0d90*/  IMAD.SHL.U32 R13, R60, 0x2, RZ ;  /* 0x000000023c0d7824 */ /* 0x000fe200078e00ff */
[----:B-1----:R-:W-:Y:S01]  /*0da0*/  LEA R44, R61, R40, 0x1 ;  /* 0x000000283d2c7211 */ /* 0x002fe200078e08ff */
[----:B------:R-:W-:Y:S01]  /*0db0*/  IMAD.HI R14, R14, 0x2, RZ ;  /* 0x000000020e0e7827 */ /* 0x000fe200078e02ff */
[----:B------:R-:W-:-:S02]  /*0dc0*/  SGXT R19, R19, 0x1 ;  /* 0x000000011313781a */ /* 0x000fc40000000200 */
[----:B------:R-:W-:Y:S01]  /*0dd0*/  SHF.L.U32 R38, R38, 0x1, RZ ;  /* 0x0000000126267819 */ /* 0x000fe200000006ff */
[----:B------:R-:W-:Y:S01]  /*0de0*/  IMAD.HI R60, R60, 0x2, RZ ;  /* 0x000000023c3c7827 */ /* 0x000fe200078e02ff */
[----:B0-----:R-:W-:-:S03]  /*0df0*/  IADD3 R17, P1, P2, R17, R48, R13 ;  /* 0x0000003011117210 */ /* 0x001fc60007a3e00d */
[C---:B------:R-:W-:Y:S01]  /*0e00*/  IMAD R48, R61.reuse, 0x2, R44 ;  /* 0x000000023d307824 */ /* 0x040fe200078e022c */
[----:B------:R-:W-:Y:S02]  /*0e10*/  LOP3.LUT R38, R38, 0x90, R19, 0x78, !PT ;  /* 0x0000009026267812 */ /* 0x000fe400078e7813 */
[----:B------:R-:W-:Y:S01]  /*0e20*/  IADD3.X R19, PT, PT, R14, R49, R60, P1, P2 ;  /* 0x000000310e137210 */ /* 0x000fe20000fe443c */
[C---:B------:R-:W-:Y:S01]  /*0e30*/  IMAD R14, R61.reuse, 0x2, R48 ;  /* 0x000000023d0e7824 */ /* 0x040fe200078e0230 */
[----:B--2---:R-:W-:Y:S02]  /*0e40*/  R2UR UR13, R46 ;  /* 0x000000002e0d72ca */ /* 0x004fe400000e0000 */
[C---:B------:R-:W-:Y:S02]  /*0e50*/  LEA R110, P1, R18.reuse, R17, 0x1 ;  /* 0x00000011126e7211 */ /* 0x040fe400078208ff */
[----:B------:R-:W-:Y:S02]  /*0e60*/  LEA R46, R61, R14, 0x1 ;  /* 0x0000000e3d2e7211 */ /* 0x000fe400078e08ff */
[----:B------:R-:W-:-:S02]  /*0e70*/  LEA.HI.X.SX32 R111, R18, R19, 0x1, P1 ;  /* 0x00000013126f7211 */ /* 0x000fc400008f0eff */
[-C--:B------:R-:W-:Y:S01]  /*0e80*/  LEA R106, P3, R34, R17.reuse, 0x1 ;  /* 0x00000011226a7211 */ /* 0x080fe200078608ff */
[C---:B------:R-:W-:Y:S01]  /*0e90*/  IMAD R18, R61.reuse, 0x2, R46 ;  /* 0x000000023d127824 */ /* 0x040fe200078e022e */
[----:B------:R-:W-:Y:S02]  /*0ea0*/  LEA R108, P2, R42, R17, 0x1 ;  /* 0x000000112a6c7211 */ /* 0x000fe400078408ff */
[----:B------:R-:W-:Y:S02]  /*0eb0*/  LEA.HI.X.SX32 R107, R34, R19, 0x1, P3 ;  /* 0x00000013226b7211 */ /* 0x000fe400018f0eff */
[----:B------:R-:W-:Y:S02]  /*0ec0*/  LEA R104, P1, R36, R17, 0x1 ;  /* 0x0000001124687211 */ /* 0x000fe400078208ff */
[----:B------:R-:W-:Y:S02]  /*0ed0*/  LEA R34, R61, R18, 0x1 ;  /* 0x000000123d227211 */ /* 0x000fe400078e08ff */
[----:B------:R-:W-:-:S02]  /*0ee0*/  LEA.HI.X.SX32 R109, R42, R19, 0x1, P2 ;  /* 0x000000132a6d7211 */ /* 0x000fc400010f0eff */
[----:B------:R-:W-:Y:S01]  /*0ef0*/  LEA.HI.X.SX32 R105, R36, R19, 0x1, P1 ;  /* 0x0000001324697211 */ /* 0x000fe200008f0eff */
[----:B------:R-:W-:Y:S01]  /*0f00*/  IMAD R36, R61, 0x2, R34 ;  /* 0x000000023d247824 */ /* 0x000fe200078e0222 */
[----:B------:R-:W-:-:S04]  /*0f10*/  LEA R102, P2, R40, R17, 0x1 ;  /* 0x0000001128667211 */ /* 0x000fc800078408ff */
[----:B------:R-:W-:Y:S02]  /*0f20*/  LEA.HI.X.SX32 R103, R40, R19, 0x1, P2 ;  /* 0x0000001328677211 */ /* 0x000fe400010f0eff */
[C---:B------:R-:W-:Y:S02]  /*0f30*/  LEA R94, P2, R14.reuse, R17, 0x1 ;  /* 0x000000110e5e7211 */ /* 0x040fe400078408ff */
[C---:B------:R-:W-:Y:S02]  /*0f40*/  LEA R40, R61.reuse, R36, 0x1 ;  /* 0x000000243d287211 */ /* 0x040fe400078e08ff */
[----:B------:R-:W-:Y:S02]  /*0f50*/  LEA.HI.X.SX32 R95, R14, R19, 0x1, P2 ;  /* 0x000000130e5f7211 */ /* 0x000fe400010f0eff */
[-C--:B------:R-:W-:Y:S01]  /*0f60*/  LEA R98, P3, R44, R17.reuse, 0x1 ;  /* 0x000000112c627211 */ /* 0x080fe200078608ff */
[----:B------:R-:W-:Y:S01]  /*0f70*/  IMAD R14, R61, 0x2, R40 ;  /* 0x000000023d0e7824 */ /* 0x000fe200078e0228 */
[----:B------:R-:W-:-:S02]  /*0f80*/  LEA R96, P1, R48, R17, 0x1 ;  /* 0x0000001130607211 */ /* 0x000fc400078208ff */
[----:B------:R-:W-:Y:S02]  /*0f90*/  LEA.HI.X.SX32 R99, R44, R19, 0x1, P3 ;  /* 0x000000132c637211 */ /* 0x000fe400018f0eff */
[----:B------:R-:W-:Y:S02]  /*0fa0*/  LEA R92, P3, R46, R17, 0x1 ;  /* 0x000000112e5c7211 */ /* 0x000fe400078608ff */
[C---:B------:R-:W-:Y:S02]  /*0fb0*/  LEA R42, R61.reuse, R14, 0x1 ;  /* 0x0000000e3d2a7211 */ /* 0x040fe400078e08ff */
[-C--:B------:R-:W-:Y:S02]  /*0fc0*/  LEA.HI.X.SX32 R97, R48, R19.reuse, 0x1, P1 ;  /* 0x0000001330617211 */ /* 0x080fe400008f0eff */
[----:B------:R-:W-:Y:S01]  /*0fd0*/  LEA.HI.X.SX32 R93, R46, R19, 0x1, P3 ;  /* 0x000000132e5d7211 */ /* 0x000fe200018f0eff */
[----:B------:R-:W-:Y:S01]  /*0fe0*/  IMAD R13, R61, 0x2, R42 ;  /* 0x000000023d0d7824 */ /* 0x000fe200078e022a */
[----:B------:R-:W-:-:S02]  /*0ff0*/  LEA R90, P1, R18, R17, 0x1 ;  /* 0x00000011125a7211 */ /* 0x000fc400078208ff */
[-C--:B------:R-:W-:Y:S02]  /*1000*/  LEA R88, P2, R34, R17.reuse, 0x1 ;  /* 0x0000001122587211 */ /* 0x080fe400078408ff */
[----:B------:R-:W-:Y:S02]  /*1010*/  LEA R86, P3, R36, R17, 0x1 ;  /* 0x0000001124567211 */ /* 0x000fe400078608ff */
[-C--:B------:R-:W-:Y:S02]  /*1020*/  LEA.HI.X.SX32 R91, R18, R19.reuse, 0x1, P1 ;  /* 0x00000013125b7211 */ /* 0x080fe400008f0eff */
[-C--:B------:R-:W-:Y:S02]  /*1030*/  LEA.HI.X.SX32 R89, R34, R19.reuse, 0x1, P2 ;  /* 0x0000001322597211 */ /* 0x080fe400010f0eff */
[----:B------:R-:W-:Y:S02]  /*1040*/  LEA.HI.X.SX32 R87, R36, R19, 0x1, P3 ;  /* 0x0000001324577211 */ /* 0x000fe400018f0eff */
[----:B------:R-:W-:-:S02]  /*1050*/  LEA R82, P1, R40, R17, 0x1 ;  /* 0x0000001128527211 */ /* 0x000fc400078208ff */
[-C--:B------:R-:W-:Y:S02]  /*1060*/  LEA R80, P2, R14, R17.reuse, 0x1 ;  /* 0x000000110e507211 */ /* 0x080fe400078408ff */
[-C--:B------:R-:W-:Y:S02]  /*1070*/  LEA R78, P3, R42, R17.reuse, 0x1 ;  /* 0x000000112a4e7211 */ /* 0x080fe400078608ff */
[----:B------:R-:W-:Y:S02]  /*1080*/  LEA R76, P4, R13, R17, 0x1 ;  /* 0x000000110d4c7211 */ /* 0x000fe400078808ff */
[-C--:B------:R-:W-:Y:S02]  /*1090*/  LEA.HI.X.SX32 R83, R40, R19.reuse, 0x1, P1 ;  /* 0x0000001328537211 */ /* 0x080fe400008f0eff */
[-C--:B------:R-:W-:Y:S02]  /*10a0*/  LEA.HI.X.SX32 R81, R14, R19.reuse, 0x1, P2 ;  /* 0x000000130e517211 */ /* 0x080fe400010f0eff */
[----:B------:R-:W-:-:S02]  /*10b0*/  LEA.HI.X.SX32 R79, R42, R19, 0x1, P3 ;  /* 0x000000132a4f7211 */ /* 0x000fc400018f0eff */
[----:B------:R-:W-:Y:S01]  /*10c0*/  LEA.HI.X.SX32 R77, R13, R19, 0x1, P4 ;  /* 0x000000130d4d7211 */ /* 0x000fe200020f0eff */
[----:B------:R-:W-:Y:S06]  /*10d0*/  @P0 BRA `(.L_x_5) ;  /* 0x0000000000180947 */ /* 0x000fec0003800000 */
[----:B------:R-:W-:Y:S01]  /*10e0*/  ELECT P1, URZ, PT ;  /* 0x0000000000ff782f */ /* 0x000fe20003820000 */
[----:B------:R-:W-:Y:S01]  /*10f0*/  HFMA2 R13, -RZ, RZ, 0, 5.9604644775390625e-08 ;  /* 0x00000001ff0d7431 */ /* 0x000fe200000001ff */
[----:B------:R-:W-:Y:S01]  /*1100*/  UMOV UR4, 0x40 ;  /* 0x0000004000047882 */ /* 0x000fe20000000000 */
[----:B------:R-:W-:Y:S01]  /*1110*/  UVIRTCOUNT.DEALLOC.SMPOOL 0x80 ;  /* 0x000000800000784c */ /* 0x000fe20000000000 */
[----:B------:R-:W-:-:S09]  /*1120*/  ULEA UR4, UR6, UR4, 0x18 ;  /* 0x0000000406047291 */ /* 0x000fd2000f8ec0ff */
[----:B------:R0:W-:Y:S03]  /*1130*/  @P1 STS.U8 [UR4], R13 ;  /* 0x0000000dff001988 */ /* 0x0001e60008000004 */
.L_x_5:
[----:B------:R-:W-:Y:S01]  /*1140*/  USHF.L.U32 UR4, UR20, 0x15, URZ ;  /* 0x0000001514047899 */ /* 0x000fe200080006ff */
[C---:B------:R-:W-:Y:S01]  /*1150*/  LOP3.LUT R37, R38.reuse, 0x20, RZ, 0x3c, !PT ;  /* 0x0000002026257812 */ /* 0x040fe200078e3cff */
[----:B-----5:R1:W-:Y:S01]  /*1160*/  STS.U16 [R38+UR12], R3 ;  /* 0x0000000326007988 */ /* 0x0203e2000800040c */
[----:B------:R-:W-:Y:S01]  /*1170*/  LOP3.LUT R36, R38, 0x40, RZ, 0x3c, !PT ;  /* 0x0000004026247812 */ /* 0x000fe200078e3cff */
[----:B------:R-:W-:Y:S01]  /*1180*/  ULOP3.LUT UR4, UR4, 0x600000, URZ, 0xc0, !UPT ;  /* 0x0060000004047892 */ /* 0x000fe2000f8ec0ff */
[----:B------:R-:W-:Y:S01]  /*1190*/  LOP3.LUT P1, RZ, R0, 0x7f, RZ, 0xc0, !PT ;  /* 0x0000007f00ff7812 */ /* 0x000fe2000782c0ff */
[----:B------:R-:W-:Y:S01]  /*11a0*/  STS.U16 [R38+UR12+0x400], R7 ;  /* 0x0004000726007988 */ /* 0x000fe2000800040c */
[----:B------:R-:W-:Y:S01]  /*11b0*/  UMOV UR6, 0x1 ;  /* 0x0000000100067882 */ /* 0x000fe20000000000 */
[----:B------:R-:W-:Y:S01]  /*11c0*/  UIADD3 UR14, UPT, UPT, UR13, UR4, URZ ;  /* 0x000000040d0e7290 */ /* 0x000fe2000fffe0ff */
[----:B0-----:R-:W-:Y:S01]  /*11d0*/  PRMT R13, RZ, 0x7610, R13 ;  /* 0x00007610ff0d7816 */ /* 0x001fe2000000000d */
[----:B------:R-:W-:Y:S01]  /*11e0*/  STS.U16 [R38+UR12+0x800], R11 ;  /* 0x0008000b26007988 */ /* 0x000fe2000800040c */
[----:B------:R-:W-:Y:S01]  /*11f0*/  UIADD3 UR15, UPT, UPT, UR12, 0x5000, URZ ;  /* 0x000050000c0f7890 */ /* 0x000fe2000fffe0ff */
[----:B-1----:R-:W-:Y:S01]  /*1200*/  LOP3.LUT R3, R38, 0x60, RZ, 0x3c, !PT ;  /* 0x0000006026037812 */ /* 0x002fe200078e3cff */
[----:B------:R-:W0:Y:S01]  /*1210*/  LDCU UR22, c[0x0][0x3f0] ;  /* 0x00007e00ff1677ac */ /* 0x000e220008000800 */
[----:B------:R1:W-:Y:S01]  /*1220*/  STS.U16 [R38+UR12+0xc00], R21 ;  /* 0x000c001526007988 */ /* 0x0003e2000800040c */
[----:B------:R-:W-:Y:S01]  /*1230*/  PRMT R17, RZ, 0x7610, R17 ;  /* 0x00007610ff117816 */ /* 0x000fe20000000011 */
[----:B------:R-:W2:Y:S01]  /*1240*/  LDC.64 R40, c[0x0][0x390] ;  /* 0x0000e400ff287b82 */ /* 0x000ea20000000a00 */
[----:B------:R-:W-:Y:S01]  /*1250*/  PRMT R19, RZ, 0x7610, R19 ;  /* 0x00007610ff137816 */ /* 0x000fe20000000013 */
[----:B------:R-:W-:Y:S01]  /*1260*/  STS.U16 [R38+UR12+0x1000], R25 ;  /* 0x0010001926007988 */ /* 0x000fe2000800040c */
[----:B------:R-:W-:Y:S01]  /*1270*/  VOTEU.ALL UP0, P1 ;  /* 0x0000000000ff7886 */ /* 0x000fe20000800000 */
[----:B------:R-:W-:Y:S01]  /*1280*/  VOTEU.ALL UP1, P1 ;  /* 0x0000000000ff7886 */ /* 0x000fe20000820000 */
[----:B------:R-:W-:Y:S01]  /*1290*/  PRMT R14, RZ, 0x7610, R14 ;  /* 0x00007610ff0e7816 */ /* 0x000fe2000000000e */
[----:B------:R-:W-:Y:S01]  /*12a0*/  STS.U16 [R38+UR12+0x1400], R29 ;  /* 0x0014001d26007988 */ /* 0x000fe2000800040c */
[----:B------:R-:W-:Y:S01]  /*12b0*/  PRMT R18, RZ, 0x7610, R18 ;  /* 0x00007610ff127816 */ /* 0x000fe20000000012 */
[----:B------:R-:W3:Y:S01]  /*12c0*/  LDCU.64 UR10, c[0x0][0x3d0] ;  /* 0x00007a00ff0a77ac */ /* 0x000ee20008000a00 */
[----:B------:R-:W-:-:S04]  /*12d0*/  @!UP0 UIADD3 UR4, UPT, UPT, -UR6, 0x100000, URZ ;  /* 0x0010000006048890 */ /* 0x000fc8000fffe1ff */
[----:B------:R-:W-:Y:S02]  /*12e0*/  @!UP0 USHF.L.U32 UR5, UR4, 0xb, URZ ;  /* 0x0000000b04058899 */ /* 0x000fe400080006ff */
[----:B------:R-:W-:Y:S01]  /*12f0*/  @!UP0 USHF.L.U32 UR4, UR4, 0x1, URZ ;  /* 0x0000000104048899 */ /* 0x000fe200080006ff */
[----:B------:R4:W-:Y:S01]  /*1300*/  STS.U16 [R38+UR12+0x1800], R33 ;  /* 0x0018002126007988 */ /* 0x0009e2000800040c */
[----:B-1----:R-:W-:-:S03]  /*1310*/  PRMT R21, RZ, 0x7610, R21 ;  /* 0x00007610ff157816 */ /* 0x002fc60000000015 */
[----:B------:R-:W-:Y:S01]  /*1320*/  STS.U16 [R38+UR12+0x1c00], R35 ;  /* 0x001c002326007988 */ /* 0x000fe2000800040c */
[----:B0-----:R-:W-:-:S03]  /*1330*/  ISETP.LT.AND P2, PT, RZ, UR22, PT ;  /* 0x00000016ff007c0c */ /* 0x001fc6000bf41270 */
[----:B------:R-:W-:Y:S01]  /*1340*/  STS.U16 [R37+UR12+0x100], R4 ;  /* 0x0001000425007988 */ /* 0x000fe2000800040c */
[----:B----4-:R-:W-:-:S03]  /*1350*/  PRMT R33, RZ, 0x7610, R33 ;  /* 0x00007610ff217816 */ /* 0x010fc60000000021 */
[----:B------:R-:W-:Y:S04]  /*1360*/  STS.U16 [R37+UR12+0x500], R8 ;  /* 0x0005000825007988 */ /* 0x000fe8000800040c */
[----:B------:R0:W-:Y:S04]  /*1370*/  STS.U16 [R37+UR12+0x900], R12 ;  /* 0x0009000c25007988 */ /* 0x0001e8000800040c */
[----:B------:R1:W-:Y:S04]  /*1380*/  STS.U16 [R37+UR12+0xd00], R20 ;  /* 0x000d001425007988 */ /* 0x0003e8000800040c */
[----:B------:R4:W-:Y:S01]  /*1390*/  STS.U16 [R37+UR12+0x1100], R24 ;  /* 0x0011001825007988 */ /* 0x0009e2000800040c */
[----:B0-----:R-:W-:-:S03]  /*13a0*/  PRMT R12, RZ, 0x7610, R12 ;  /* 0x00007610ff0c7816 */ /* 0x001fc6000000000c */
[----:B------:R-:W-:Y:S01]  /*13b0*/  STS.U16 [R37+UR12+0x1500], R28 ;  /* 0x0015001c25007988 */ /* 0x000fe2000800040c */
[----:B-1----:R-:W-:-:S03]  /*13c0*/  PRMT R20, RZ, 0x7610, R20 ;  /* 0x00007610ff147816 */ /* 0x002fc60000000014 */
[----:B------:R-:W-:Y:S01]  /*13d0*/  STS.U16 [R37+UR12+0x1900], R32 ;  /* 0x0019002025007988 */ /* 0x000fe2000800040c */
[----:B----4-:R-:W-:-:S03]  /*13e0*/  PRMT R24, RZ, 0x7610, R24 ;  /* 0x00007610ff187816 */ /* 0x010fc60000000018 */
[----:B------:R-:W-:Y:S04]  /*13f0*/  STS.U16 [R37+UR12+0x1d00], R50 ;  /* 0x001d003225007988 */ /* 0x000fe8000800040c */
[----:B------:R-:W-:Y:S04]  /*1400*/  STS.U16 [R36+UR12+0x200], R5 ;  /* 0x0002000524007988 */ /* 0x000fe8000800040c */
[----:B------:R-:W-:Y:S04]  /*1410*/  STS.U16 [R36+UR12+0x600], R9 ;  /* 0x0006000924007988 */ /* 0x000fe8000800040c */
[----:B------:R0:W-:Y:S04]  /*1420*/  STS.U16 [R36+UR12+0xa00], R15 ;  /* 0x000a000f24007988 */ /* 0x0001e8000800040c */
[----:B------:R1:W-:Y:S04]  /*1430*/  STS.U16 [R36+UR12+0xe00], R23 ;  /* 0x000e001724007988 */ /* 0x0003e8000800040c */
[----:B------:R4:W-:Y:S01]  /*1440*/  STS.U16 [R36+UR12+0x1200], R27 ;  /* 0x0012001b24007988 */ /* 0x0009e2000800040c */
[----:B0-----:R-:W-:-:S03]  /*1450*/  PRMT R15, RZ, 0x7610, R15 ;  /* 0x00007610ff0f7816 */ /* 0x001fc6000000000f */
[----:B------:R0:W-:Y:S01]  /*1460*/  STS.U16 [R36+UR12+0x1600], R31 ;  /* 0x0016001f24007988 */ /* 0x0001e2000800040c */
[----:B-1----:R-:W-:-:S03]  /*1470*/  PRMT R23, RZ, 0x7610, R23 ;  /* 0x00007610ff177816 */ /* 0x002fc60000000017 */
[----:B------:R-:W-:Y:S01]  /*1480*/  STS.U16 [R36+UR12+0x1a00], R43 ;  /* 0x001a002b24007988 */ /* 0x000fe2000800040c */
[----:B----4-:R-:W1:Y:S03]  /*1490*/  LDC R27, c[0x0][0x3d8] ;  /* 0x0000f600ff1b7b82 */ /* 0x010e660000000800 */
[----:B------:R-:W-:Y:S01]  /*14a0*/  STS.U16 [R36+UR12+0x1e00], R39 ;  /* 0x001e002724007988 */ /* 0x000fe2000800040c */
[----:B0-----:R-:W-:-:S03]  /*14b0*/  PRMT R31, RZ, 0x7610, R31 ;  /* 0x00007610ff1f7816 */ /* 0x001fc6000000001f */
[----:B------:R-:W-:Y:S04]  /*14c0*/  STS.U16 [R3+UR12+0x300], R6 ;  /* 0x0003000603007988 */ /* 0x000fe8000800040c */
[----:B------:R-:W-:Y:S04]  /*14d0*/  STS.U16 [R3+UR12+0x700], R10 ;  /* 0x0007000a03007988 */ /* 0x000fe8000800040c */
[----:B------:R0:W-:Y:S04]  /*14e0*/  STS.U16 [R3+UR12+0xb00], R16 ;  /* 0x000b001003007988 */ /* 0x0001e8000800040c */
[----:B------:R4:W-:Y:S04]  /*14f0*/  STS.U16 [R3+UR12+0xf00], R22 ;  /* 0x000f001603007988 */ /* 0x0009e8000800040c */
[----:B------:R2:W-:Y:S01]  /*1500*/  STS.U16 [R3+UR12+0x1300], R26 ;  /* 0x0013001a03007988 */ /* 0x0005e2000800040c */
[----:B0-----:R-:W-:-:S03]  /*1510*/  PRMT R16, RZ, 0x7610, R16 ;  /* 0x00007610ff107816 */ /* 0x001fc60000000010 */
[----:B------:R-:W-:Y:S01]  /*1520*/  STS.U16 [R3+UR12+0x1700], R30 ;  /* 0x0017001e03007988 */ /* 0x000fe2000800040c */
[----:B----4-:R-:W-:-:S03]  /*1530*/  PRMT R22, RZ, 0x7610, R22 ;  /* 0x00007610ff167816 */ /* 0x010fc60000000016 */
[----:B------:R0:W-:Y:S01]  /*1540*/  STS.U16 [R3+UR12+0x1b00], R52 ;  /* 0x001b003403007988 */ /* 0x0001e2000800040c */
[----:B--2---:R-:W-:-:S03]  /*1550*/  PRMT R26, RZ, 0x7610, R26 ;  /* 0x00007610ff1a7816 */ /* 0x004fc6000000001a */
[----:B------:R2:W-:Y:S01]  /*1560*/  STS.U16 [R3+UR12+0x1f00], R54 ;  /* 0x001f003603007988 */ /* 0x0005e2000800040c */
[----:B------:R-:W-:Y:S01]  /*1570*/  STTM.16dp32bit_t0_t15.x32 tmem[UR14], RZ ;  /* 0x000000ff000079ed */ /* 0x000fe20008a8000e */
[----:B------:R-:W-:Y:S01]  /*1580*/  STTM.16dp32bit_t16_t31.x32 tmem[UR14+0x20], RZ ;  /* 0x000020ff000079ed */ /* 0x000fe20008aa000e */
[----:B------:R-:W4:Y:S02]  /*1590*/  FENCE.VIEW.ASYNC.T ;  /* 0x00000000000073c6 */ /* 0x000f240000000200 */
[----:B----4-:R-:W-:Y:S06]  /*15a0*/  BAR.SYNC.DEFER_BLOCKING 0x0 ;  /* 0x0000000000007b1d */ /* 0x010fec0000010000 */
[----:B------:R-:W4:Y:S02]  /*15b0*/  FENCE.VIEW.ASYNC.S ;  /* 0x00000000000073c6 */ /* 0x000f240000000000 */
[----:B----4-:R4:W0:Y:S02]  /*15c0*/  @!UP1 SYNCS.EXCH.64 URZ, [UR15], UR4 ;  /* 0x000000040fff95b2 */ /* 0x0108240008000100 */
[----:B0-----:R-:W-:Y:S06]  /*15d0*/  BAR.SYNC.DEFER_BLOCKING 0x0 ;  /* 0x0000000000007b1d */ /* 0x001fec0000010000 */
[----:B------:R-:W2:Y:S04]  /*15e0*/  @P2 LDG.E.U16 R13, desc[UR30][R110.64] ;  /* 0x0000001e6e0d2981 */ /* 0x000ea8000c1e1500 */
        /* <DEDUP_REMOVED lines=14> */
[----:B------:R-:W2:Y:S01]  /*16d0*/  @P2 LDG.E.U16 R26, desc[UR30][R76.64] ;  /* 0x0000001e4c1a2981 */ /* 0x000ea2000c1e1500 */
[----:B------:R-:W-:Y:S01]  /*16e0*/  SHF.R.U32.HI R4, RZ, 0x5, R0 ;  /* 0x00000005ff047819 */ /* 0x000fe20000011600 */
[----:B---3--:R-:W-:Y:S01]  /*16f0*/  UIMAD UR10, UR9, UR10, URZ ;  /* 0x0000000a090a72a4 */ /* 0x008fe2000f8e02ff */
[----:B------:R-:W-:Y:S01]  /*1700*/  PRMT R29, RZ, 0x7610, R29 ;  /* 0x00007610ff1d7816 */ /* 0x000fe2000000001d */
[----:B------:R-:W-:Y:S01]  /*1710*/  VOTEU.ALL UP1, P1 ;  /* 0x0000000000ff7886 */ /* 0x000fe20000820000 */
[----:B------:R-:W-:Y:S01]  /*1720*/  SGXT.U32 R4, R4, 0x2 ;  /* 0x000000020404781a */ /* 0x000fe20000000000 */
[----:B------:R-:W-:Y:S01]  /*1730*/  USHF.L.U32 UR7, UR10, 0x1, URZ ;  /* 0x000000010a077899 */ /* 0x000fe200080006ff */
[----:B------:R-:W-:Y:S01]  /*1740*/  PRMT R35, RZ, 0x7610, R35 ;  /* 0x00007610ff237816 */ /* 0x000fe20000000023 */
[----:B----4-:R-:W-:Y:S01]  /*1750*/  UIMAD.WIDE UR4, UR10, 0x2, URZ ;  /* 0x000000020a0478a5 */ /* 0x010fe2000f8e02ff */
[----:B------:R-:W-:Y:S01]  /*1760*/  PRMT R84, RZ, 0x7610, R84 ;  /* 0x00007610ff547816 */ /* 0x000fe20000000054 */
[----:B-1----:R-:W-:Y:S01]  /*1770*/  IMAD R6, R4, R27, RZ ;  /* 0x0000001b04067224 */ /* 0x002fe200078e02ff */
[----:B------:R-:W-:Y:S01]  /*1780*/  LOP3.LUT R4, R0, 0x1f, RZ, 0xc0, !PT ;  /* 0x0000001f00047812 */ /* 0x000fe200078ec0ff */
[----:B------:R-:W-:Y:S01]  /*1790*/  UIADD3 UR8, UPT, UPT, UR12, 0x3000, URZ ;  /* 0x000030000c087890 */ /* 0x000fe2000fffe0ff */
[----:B------:R-:W-:Y:S01]  /*17a0*/  PRMT R100, RZ, 0x7610, R100 ;  /* 0x00007610ff647816 */ /* 0x000fe20000000064 */
[----:B------:R-:W-:Y:S01]  /*17b0*/  IMAD R7, R27, 0x4, R6 ;  /* 0x000000041b077824 */ /* 0x000fe200078e0206 */
[----:B------:R-:W-:Y:S01]  /*17c0*/  UIADD3 UR16, UPT, UPT, UR13, 0x100000, URZ ;  /* 0x001000000d107890 */ /* 0x000fe2000fffe0ff */
[----:B------:R-:W-:Y:S01]  /*17d0*/  IMAD R4, R4, UR11, RZ ;  /* 0x0000000b04047c24 */ /* 0x000fe2000f8e02ff */
[----:B------:R-:W-:-:S02]  /*17e0*/  PRMT R112, RZ, 0x7610, R112 ;  /* 0x00007610ff707816 */ /* 0x000fc40000000070 */
[----:B------:R-:W-:Y:S02]  /*17f0*/  LEA R8, R27, R7, 0x2 ;  /* 0x000000071b087211 */ /* 0x000fe400078e10ff */
[C---:B------:R-:W-:Y:S01]  /*1800*/  SHF.L.U32 R5, R4.reuse, 0x1, RZ ;  /* 0x0000000104057819 */ /* 0x040fe200000006ff */
[----:B------:R-:W-:Y:S01]  /*1810*/  IMAD.HI R4, R4, 0x2, RZ ;  /* 0x0000000204047827 */ /* 0x000fe200078e02ff */
[----:B------:R-:W-:Y:S02]  /*1820*/  PRMT R114, RZ, 0x7610, R114 ;  /* 0x00007610ff727816 */ /* 0x000fe40000000072 */
[----:B------:R-:W-:Y:S01]  /*1830*/  IADD3 R40, P3, P4, R5, UR7, R40 ;  /* 0x0000000705287c10 */ /* 0x000fe2000fc7e028 */
[C---:B------:R-:W-:Y:S01]  /*1840*/  IMAD R9, R27.reuse, 0x4, R8 ;  /* 0x000000041b097824 */ /* 0x040fe200078e0208 */
[----:B------:R-:W-:Y:S02]  /*1850*/  PRMT R116, RZ, 0x7610, R116 ;  /* 0x00007610ff747816 */ /* 0x000fe40000000074 */
[----:B------:R-:W-:Y:S01]  /*1860*/  IADD3.X R25, PT, PT, R4, UR5, R41, P3, P4 ;  /* 0x0000000504197c10 */ /* 0x000fe20009fe8429 */
[----:B------:R-:W-:Y:S01]  /*1870*/  IMAD R10, R27, 0x4, R9 ;  /* 0x000000041b0a7824 */ /* 0x000fe200078e0209 */
[----:B------:R-:W-:-:S02]  /*1880*/  LEA R74, P3, R6, R40, 0x1 ;  /* 0x00000028064a7211 */ /* 0x000fc400078608ff */
[----:B------:R-:W-:Y:S02]  /*1890*/  LEA R72, P4, R7, R40, 0x1 ;  /* 0x0000002807487211 */ /* 0x000fe400078808ff */
[----:B------:R-:W-:Y:S02]  /*18a0*/  LEA R5, R27, R10, 0x2 ;  /* 0x0000000a1b057211 */ /* 0x000fe400078e10ff */
[-C--:B------:R-:W-:Y:S02]  /*18b0*/  LEA.HI.X.SX32 R75, R6, R25.reuse, 0x1, P3 ;  /* 0x00000019064b7211 */ /* 0x080fe400018f0eff */
[----:B------:R-:W-:Y:S01]  /*18c0*/  LEA.HI.X.SX32 R73, R7, R25, 0x1, P4 ;  /* 0x0000001907497211 */ /* 0x000fe200020f0eff */
[----:B------:R-:W-:Y:S01]  /*18d0*/  IMAD R4, R27, 0x4, R5 ;  /* 0x000000041b047824 */ /* 0x000fe200078e0205 */
[-C--:B------:R-:W-:Y:S02]  /*18e0*/  LEA R70, P3, R8, R40.reuse, 0x1 ;  /* 0x0000002808467211 */ /* 0x080fe400078608ff */
[----:B------:R-:W-:-:S02]  /*18f0*/  LEA R66, P4, R9, R40, 0x1 ;  /* 0x0000002809427211 */ /* 0x000fc400078808ff */
[----:B------:R-:W-:Y:S02]  /*1900*/  LEA R11, R27, R4, 0x2 ;  /* 0x000000041b0b7211 */ /* 0x000fe400078e10ff */
[-C--:B------:R-:W-:Y:S02]  /*1910*/  LEA.HI.X.SX32 R71, R8, R25.reuse, 0x1, P3 ;  /* 0x0000001908477211 */ /* 0x080fe400018f0eff */
[----:B------:R-:W-:Y:S01]  /*1920*/  LEA.HI.X.SX32 R67, R9, R25, 0x1, P4 ;  /* 0x0000001909437211 */ /* 0x000fe200020f0eff */
[----:B------:R-:W-:Y:S01]  /*1930*/  IMAD R6, R27, 0x4, R11 ;  /* 0x000000041b067824 */ /* 0x000fe200078e020b */
[-C--:B------:R-:W-:Y:S02]  /*1940*/  LEA R64, P3, R10, R40.reuse, 0x1 ;  /* 0x000000280a407211 */ /* 0x080fe400078608ff */
[----:B------:R-:W-:Y:S02]  /*1950*/  LEA R62, P4, R5, R40, 0x1 ;  /* 0x00000028053e7211 */ /* 0x000fe400078808ff */
[----:B------:R-:W-:-:S02]  /*1960*/  LEA R7, R27, R6, 0x2 ;  /* 0x000000061b077211 */ /* 0x000fc400078e10ff */
[-C--:B------:R-:W-:Y:S02]  /*1970*/  LEA.HI.X.SX32 R65, R10, R25.reuse, 0x1, P3 ;  /* 0x000000190a417211 */ /* 0x080fe400018f0eff */
[----:B------:R-:W-:Y:S01]  /*1980*/  LEA.HI.X.SX32 R63, R5, R25, 0x1, P4 ;  /* 0x00000019053f7211 */ /* 0x000fe200020f0eff */
[----:B------:R-:W-:Y:S01]  /*1990*/  IMAD R8, R27, 0x4, R7 ;  /* 0x000000041b087824 */ /* 0x000fe200078e0207 */
[----:B------:R-:W-:Y:S01]  /*19a0*/  LEA R58, P3, R4, R40, 0x1 ;  /* 0x00000028043a7211 */ /* 0x000fe200078608ff */
[----:B------:R-:W-:-:S04]  /*19b0*/  @!UP0 UIADD3 UR4, UPT, UPT, -UR6, 0x100000, URZ ;  /* 0x0010000006048890 */ /* 0x000fc8000fffe1ff */
[----:B------:R-:W-:Y:S02]  /*19c0*/  @!UP0 USHF.L.U32 UR5, UR4, 0xb, URZ ;  /* 0x0000000b04058899 */ /* 0x000fe400080006ff */
[----:B------:R-:W-:Y:S01]  /*19d0*/  @!UP0 USHF.L.U32 UR4, UR4, 0x1, URZ ;  /* 0x0000000104048899 */ /* 0x000fe200080006ff */
[----:B------:R-:W-:Y:S02]  /*19e0*/  LEA R5, R27, R8, 0x2 ;  /* 0x000000081b057211 */ /* 0x000fe400078e10ff */
[-C--:B------:R-:W-:Y:S02]  /*19f0*/  LEA.HI.X.SX32 R59, R4, R25.reuse, 0x1, P3 ;  /* 0x00000019043b7211 */ /* 0x080fe400018f0eff */
[-C--:B------:R-:W-:Y:S01]  /*1a00*/  LEA R52, P3, R7, R40.reuse, 0x1 ;  /* 0x0000002807347211 */ /* 0x080fe200078608ff */
[----:B------:R-:W-:Y:S01]  /*1a10*/  IMAD R9, R27, 0x4, R5 ;  /* 0x000000041b097824 */ /* 0x000fe200078e0205 */
[----:B--2---:R-:W-:Y:S02]  /*1a20*/  LEA R54, P5, R6, R40, 0x1 ;  /* 0x0000002806367211 */ /* 0x004fe400078a08ff */
[----:B------:R-:W-:-:S02]  /*1a30*/  LEA.HI.X.SX32 R53, R7, R25, 0x1, P3 ;  /* 0x0000001907357211 */ /* 0x000fc400018f0eff */
[-C--:B------:R-:W-:Y:S01]  /*1a40*/  LEA R46, P3, R9, R40.reuse, 0x1 ;  /* 0x00000028092e7211 */ /* 0x080fe200078608ff */
[----:B------:R0:W1:Y:S01]  /*1a50*/  @!UP1 SYNCS.EXCH.64 URZ, [UR12+0x5008], UR4 ;  /* 0x005008040cff95b2 */ /* 0x0000620008000100 */
[----:B------:R-:W-:Y:S01]  /*1a60*/  LEA R4, R27, R9, 0x2 ;  /* 0x000000091b047211 */ /* 0x000fe200078e10ff */
[----:B------:R-:W-:Y:S01]  /*1a70*/  VOTEU.ALL UP1, P1 ;  /* 0x0000000000ff7886 */ /* 0x000fe20000820000 */
[----:B------:R-:W-:Y:S02]  /*1a80*/  LEA R56, P4, R11, R40, 0x1 ;  /* 0x000000280b387211 */ /* 0x000fe400078808ff */
[-C--:B------:R-:W-:Y:S02]  /*1a90*/  LEA.HI.X.SX32 R47, R9, R25.reuse, 0x1, P3 ;  /* 0x00000019092f7211 */ /* 0x080fe400018f0eff */
[----:B------:R-:W-:Y:S01]  /*1aa0*/  LEA.HI.X.SX32 R55, R6, R25, 0x1, P5 ;  /* 0x0000001906377211 */ /* 0x000fe200028f0eff */
[----:B------:R-:W-:Y:S01]  /*1ab0*/  IMAD R6, R27, 0x4, R4 ;  /* 0x000000041b067824 */ /* 0x000fe200078e0204 */
[----:B------:R-:W-:-:S02]  /*1ac0*/  ISETP.EQ.U32.AND P3, PT, RZ, UR20, P2 ;  /* 0x00000014ff007c0c */ /* 0x000fc40009762070 */
[----:B------:R-:W-:Y:S01]  /*1ad0*/  LEA R48, P5, R5, R40, 0x1 ;  /* 0x0000002805307211 */ /* 0x000fe200078a08ff */
[----:B0-----:R-:W-:-:S04]  /*1ae0*/  @!UP0 UIADD3 UR4, UPT, UPT, -UR6, 0x100000, URZ ;  /* 0x0010000006048890 */ /* 0x001fc8000fffe1ff */
[----:B------:R-:W-:Y:S02]  /*1af0*/  @!UP0 USHF.L.U32 UR5, UR4, 0xb, URZ ;  /* 0x0000000b04058899 */ /* 0x000fe400080006ff */
[----:B------:R-:W-:Y:S01]  /*1b00*/  @!UP0 USHF.L.U32 UR4, UR4, 0x1, URZ ;  /* 0x0000000104048899 */ /* 0x000fe200080006ff */
[-C--:B------:R-:W-:Y:S02]  /*1b10*/  LEA.HI.X.SX32 R57, R11, R25.reuse, 0x1, P4 ;  /* 0x000000190b397211 */ /* 0x080fe400020f0eff */
[C---:B------:R-:W-:Y:S02]  /*1b20*/  LEA R50, P4, R8.reuse, R40, 0x1 ;  /* 0x0000002808327211 */ /* 0x040fe400078808ff */
[-C--:B------:R-:W-:Y:S02]  /*1b30*/  LEA.HI.X.SX32 R49, R5, R25.reuse, 0x1, P5 ;  /* 0x0000001905317211 */ /* 0x080fe400028f0eff */
[----:B------:R-:W-:Y:S02]  /*1b40*/  LEA R5, R27, R6, 0x2 ;  /* 0x000000061b057211 */ /* 0x000fe400078e10ff */
[----:B------:R-:W-:-:S02]  /*1b50*/  LEA.HI.X.SX32 R51, R8, R25, 0x1, P4 ;  /* 0x0000001908337211 */ /* 0x000fc400020f0eff */
[-C--:B------:R-:W-:Y:S02]  /*1b60*/  LEA R44, P4, R4, R40.reuse, 0x1 ;  /* 0x00000028042c7211 */ /* 0x080fe400078808ff */
[-C--:B------:R-:W-:Y:S02]  /*1b70*/  LEA R42, P5, R6, R40.reuse, 0x1 ;  /* 0x00000028062a7211 */ /* 0x080fe400078a08ff */
[C---:B------:R-:W-:Y:S02]  /*1b80*/  LEA R40, P6, R5.reuse, R40, 0x1 ;  /* 0x0000002805287211 */ /* 0x040fe400078c08ff */
[-C--:B------:R-:W-:Y:S02]  /*1b90*/  LEA.HI.X.SX32 R45, R4, R25.reuse, 0x1, P4 ;  /* 0x00000019042d7211 */ /* 0x080fe400020f0eff */
[-C--:B------:R-:W-:Y:S02]  /*1ba0*/  LEA.HI.X.SX32 R43, R6, R25.reuse, 0x1, P5 ;  /* 0x00000019062b7211 */ /* 0x080fe400028f0eff */
[----:B------:R-:W-:-:S02]  /*1bb0*/  LEA.HI.X.SX32 R41, R5, R25, 0x1, P6 ;  /* 0x0000001905297211 */ /* 0x000fc400030f0eff */
[----:B------:R-:W-:Y:S02]  /*1bc0*/  PRMT R25, RZ, 0x7610, R25 ;  /* 0x00007610ff197816 */ /* 0x000fe40000000019 */
[----:B------:R-:W-:Y:S01]  /*1bd0*/  PRMT R27, RZ, 0x7610, R27 ;  /* 0x00007610ff1b7816 */ /* 0x000fe2000000001b */
[----:B------:R-:W-:Y:S04]  /*1be0*/  STS.U16 [R38+UR12+0x2000], R13 ;  /* 0x0020000d26007988 */ /* 0x000fe8000800040c */
[----:B------:R-:W-:Y:S04]  /*1bf0*/  STS.U16 [R38+UR12+0x2400], R17 ;  /* 0x0024001126007988 */ /* 0x000fe8000800040c */
[----:B------:R0:W-:Y:S04]  /*1c00*/  STS.U16 [R38+UR12+0x2800], R21 ;  /* 0x0028001526007988 */ /* 0x0001e8000800040c */
[----:B------:R2:W-:Y:S04]  /*1c10*/  STS.U16 [R38+UR12+0x2c00], R23 ;  /* 0x002c001726007988 */ /* 0x0005e8000800040c */
[----:B------:R-:W-:Y:S01]  /*1c20*/  STS.U16 [R37+UR12+0x2100], R12 ;  /* 0x0021000c25007988 */ /* 0x000fe2000800040c */
[----:B0-----:R-:W-:-:S03]  /*1c30*/  PRMT R21, RZ, 0x7610, R21 ;  /* 0x00007610ff157816 */ /* 0x001fc60000000015 */
[----:B------:R-:W-:Y:S01]  /*1c40*/  STS.U16 [R37+UR12+0x2500], R16 ;  /* 0x0025001025007988 */ /* 0x000fe2000800040c */
[----:B--2---:R-:W-:-:S03]  /*1c50*/  PRMT R23, RZ, 0x7610, R23 ;  /* 0x00007610ff177816 */ /* 0x004fc60000000017 */
        /* <DEDUP_REMOVED lines=13> */
[----:B------:R2:W-:Y:S01]  /*1d30*/  STS.U16 [R3+UR12+0x2f00], R26 ;  /* 0x002f001a03007988 */ /* 0x0005e2000800040c */
[----:B-1----:R1:W-:Y:S06]  /*1d40*/  MEMBAR.ALL.CTA ;  /* 0x0000000000007992 */ /* 0x0023ec0000008000 */
[----:B-1----:R-:W-:Y:S04]  /*1d50*/  FENCE.VIEW.ASYNC.S ;  /* 0x00000000000073c6 */ /* 0x002fe80000000000 */
[----:B------:R-:W1:Y:S02]  /*1d60*/  FENCE.VIEW.ASYNC.S ;  /* 0x00000000000073c6 */ /* 0x000e640000000000 */
[----:B-1----:R2:W1:Y:S01]  /*1d70*/  @!UP1 SYNCS.EXCH.64 URZ, [UR12+0x3000], UR4 ;  /* 0x003000040cff95b2 */ /* 0x0024620008000100 */
[----:B0-----:R-:W-:Y:S01]  /*1d80*/  PRMT R22, RZ, 0x7610, R22 ;  /* 0x00007610ff167816 */ /* 0x001fe20000000016 */
[----:B-1----:R-:W-:Y:S06]  /*1d90*/  BAR.SYNC.DEFER_BLOCKING 0x0 ;  /* 0x0000000000007b1d */ /* 0x002fec0000010000 */
[----:B--2---:R-:W-:Y:S05]  /*1da0*/  @!P3 BRA `(.L_x_6) ;  /* 0x000000000084b947 */ /* 0x004fea0003800000 */
[----:B------:R-:W-:Y:S02]  /*1db0*/  UIADD3 UR4, UPT, UPT, UR12, 0x2000, URZ ;  /* 0x000020000c047890 */ /* 0x000fe4000fffe0ff */
[----:B------:R-:W-:Y:S02]  /*1dc0*/  USHF.R.U32.HI UR6, URZ, 0x4, UR12 ;  /* 0x00000004ff067899 */ /* 0x000fe4000801160c */
[----:B------:R-:W-:Y:S02]  /*1dd0*/  USHF.R.U32.HI UR4, URZ, 0x4, UR4 ;  /* 0x00000004ff047899 */ /* 0x000fe40008011604 */
[----:B------:R-:W-:Y:S02]  /*1de0*/  USGXT.U32 UR6, UR6, 0xe ;  /* 0x0000000e0606789a */ /* 0x000fe40008000000 */
[----:B------:R-:W-:Y:S02]  /*1df0*/  USGXT.U32 UR18, UR4, 0xe ;  /* 0x0000000e0412789a */ /* 0x000fe40008000000 */
[----:B------:R-:W-:-:S02]  /*1e00*/  UIADD3 UR34, UP1, UPT, UR6, 0x80, URZ ;  /* 0x0000008006227890 */ /* 0x000fc4000ff3e0ff */
[----:B------:R-:W-:Y:S01]  /*1e10*/  UIADD3 UR36, UP2, UPT, UR18, 0x2, URZ ;  /* 0x0000000212247890 */ /* 0x000fe2000ff5e0ff */
[----:B------:R-:W-:Y:S01]  /*1e20*/  UMOV UR4, URZ ;  /* 0x000000ff00047c82 */ /* 0x000fe20008000000 */
[----:B------:R-:W-:Y:S01]  /*1e30*/  UMOV UR38, 0x0 ;  /* 0x0000000000267882 */ /* 0x000fe20000000000 */
[----:B------:R-:W-:Y:S02]  /*1e40*/  UIADD3.X UR35, UPT, UPT, UR4, 0x40004040, URZ, UP1, !UPT ;  /* 0x4000404004237890 */ /* 0x000fe40008ffe4ff */
[----:B------:R-:W-:Y:S02]  /*1e50*/  UIADD3.X UR37, UPT, UPT, UR4, 0x40004040, URZ, UP2, !UPT ;  /* 0x4000404004257890 */ /* 0x000fe400097fe4ff */
[----:B------:R-:W-:Y:S02]  /*1e60*/  UIADD3.64 UR24, UPT, UPT, UR34, 0x80, URZ ;  /* 0x0000008022187897 */ /* 0x000fe4000fffe0ff */
[----:B------:R-:W-:Y:S02]  /*1e70*/  UIADD3.64 UR26, UPT, UPT, UR36, 0x2, URZ ;  /* 0x00000002241a7897 */ /* 0x000fe4000fffe0ff */
[----:B------:R-:W-:-:S02]  /*1e80*/  UIADD3.64 UR28, UPT, UPT, UR34, 0x100, URZ ;  /* 0x00000100221c7897 */ /* 0x000fc4000fffe0ff */
[----:B------:R-:W-:Y:S01]  /*1e90*/  UIADD3.64 UR32, UPT, UPT, UR36, 0x4, URZ ;  /* 0x0000000424207897 */ /* 0x000fe2000fffe0ff */
[----:B------:R-:W-:Y:S01]  /*1ea0*/  UMOV UR39, 0x4088490 ;  /* 0x0408849000277882 */ /* 0x000fe20000000000 */
[----:B------:R-:W-:Y:S01]  /*1eb0*/  UMOV UR7, 0x40004040 ;  /* 0x4000404000077882 */ /* 0x000fe20000000000 */
[----:B------:R-:W-:Y:S01]  /*1ec0*/  UMOV UR19, 0x40004040 ;  /* 0x4000404000137882 */ /* 0x000fe20000000000 */
[----:B------:R-:W-:Y:S01]  /*1ed0*/  UMOV UR40, 0x0 ;  /* 0x0000000000287882 */ /* 0x000fe20000000000 */
[----:B------:R-:W-:Y:S01]  /*1ee0*/  UMOV UR41, 0x4088490 ;  /* 0x0408849000297882 */ /* 0x000fe20000000000 */
[----:B------:R-:W-:Y:S01]  /*1ef0*/  UMOV UR42, 0x0 ;  /* 0x00000000002a7882 */ /* 0x000fe20000000000 */
[----:B------:R-:W-:Y:S01]  /*1f00*/  UMOV UR43, 0x4088490 ;  /* 0x04088490002b7882 */ /* 0x000fe20000000000 */
[----:B------:R-:W-:Y:S01]  /*1f10*/  UMOV UR4, UR8 ;  /* 0x0000000800047c82 */ /* 0x000fe20008000000 */
[----:B------:R-:W-:Y:S01]  /*1f20*/  UMOV UR5, URZ ;  /* 0x000000ff00057c82 */ /* 0x000fe20008000000 */
[----:B------:R0:W-:Y:S01]  /*1f30*/  UTCHMMA gdesc[UR6], gdesc[UR18], tmem[UR16], tmem[UR38], idesc[UR39], !UPT ;  /* 0x00ff2612060075ea */ /* 0x0001e2000f800010 */
[----:B------:R-:W-:Y:S01]  /*1f40*/  UMOV UR44, 0x0 ;  /* 0x00000000002c7882 */ /* 0x000fe20000000000 */
[----:B------:R-:W-:Y:S01]  /*1f50*/  UMOV UR45, 0x4088490 ;  /* 0x04088490002d7882 */ /* 0x000fe20000000000 */
[----:B------:R0:W-:Y:S01]  /*1f60*/  UTCHMMA gdesc[UR34], gdesc[UR36], tmem[UR16], tmem[UR40], idesc[UR41], UPT ;  /* 0x00ff2824220075ea */ /* 0x0001e2000b800010 */
[----:B------:R-:W-:Y:S01]  /*1f70*/  UMOV UR4, UR4 ;  /* 0x0000000400047c82 */ /* 0x000fe20008000000 */
[----:B------:R0:W-:Y:S01]  /*1f80*/  UTCHMMA gdesc[UR24], gdesc[UR26], tmem[UR16], tmem[UR42], idesc[UR43], UPT ;  /* 0x00ff2a1a180075ea */ /* 0x0001e2000b800010 */
[----:B------:R0:W-:Y:S01]  /*1f90*/  UTCHMMA gdesc[UR28], gdesc[UR32], tmem[UR16], tmem[UR44], idesc[UR45], UPT ;  /* 0x00ff2c201c0075ea */ /* 0x0001e2000b800010 */
[----:B------:R0:W-:Y:S01]  /*1fa0*/  UTCBAR [UR4], URZ ;  /* 0x000000ff040073e9 */ /* 0x0001e200080000ff */
[----:B------:R-:W-:Y:S01]  /*1fb0*/  NOP ;  /* 0x0000000000007918 */ /* 0x000fe20000000000 */
.L_x_6:
[----:B------:R-:W-:Y:S05]  /*1fc0*/  @!P2 BRA `(.L_x_7) ;  /* 0x000000000008a947 */ /* 0x000fea0003800000 */
[----:B------:R-:W1:Y:S02]  /*1fd0*/  SYNCS.PHASECHK.TRANS64.TRYWAIT P4, [UR12+0x3000], RZ ;  /* 0x003000ffff0075a7 */ /* 0x000e64000808110c */
[----:B-1----:R-:W-:Y:S05]  /*1fe0*/  @!P4 BRA `(.L_x_8) ;  /* 0x0000003c0034c947 */ /* 0x002fea0003800000 */
.L_x_7:
[----:B------:R-:W-:Y:S06]  /*1ff0*/  BAR.SYNC.DEFER_BLOCKING 0x0 ;  /* 0x0000000000007b1d */ /* 0x000fec0000010000 */
[----:B0-----:R-:W0:Y:S01]  /*2000*/  LDCU UR4, c[0x0][0x3a8] ;  /* 0x00007500ff0477ac */ /* 0x001e220008000800 */
[----:B------:R-:W-:Y:S01]  /*2010*/  LDTM.16dp32bit_t0_t15.x16 R4, tmem[UR14+0x100000] ;  /* 0x1000000e000479ee */ /* 0x000fe20008a00000 */
[----:B------:R-:W0:Y:S01]  /*2020*/  LDTM.16dp32bit_t16_t31.x16 R4, tmem[UR14+0x100010] ;  /* 0x1000100e000479ee */ /* 0x000e220008a20000 */
[----:B------:R-:W1:Y:S01]  /*2030*/  @!P1 SYNCS.CCTL.IV [UR12+0x3000] ;  /* 0x00300000ff0099b1 */ /* 0x000e62000800000c */
[----:B------:R-:W-:Y:S01]  /*2040*/  NOP ;  /* 0x0000000000007918 */ /* 0x000fe20000000000 */
[----:B------:R2:W5:Y:S04]  /*2050*/  @P2 LDG.E.U16 R21, desc[UR30][R74.64] ;  /* 0x0000001e4a152981 */ /* 0x000568000c1e1500 */
[----:B------:R2:W5:Y:S01]  /*2060*/  @P2 LDG.E.U16 R23, desc[UR30][R70.64] ;  /* 0x0000001e46172981 */ /* 0x000562000c1e1500 */
[----:B0-----:R-:W-:Y:S01]  /*2070*/  FMUL R26, R4, UR4 ;  /* 0x00000004041a7c20 */ /* 0x001fe20008400000 */
[----:B------:R-:W-:Y:S01]  /*2080*/  FMUL R39, R5, UR4 ;  /* 0x0000000405277c20 */ /* 0x000fe20008400000 */
[----:B------:R-:W-:Y:S01]  /*2090*/  FMUL R28, R6, UR4 ;  /* 0x00000004061c7c20 */ /* 0x000fe20008400000 */
[----:B------:R-:W-:Y:S01]  /*20a0*/  FMUL R30, R7, UR4 ;  /* 0x00000004071e7c20 */ /* 0x000fe20008400000 */
[----:B------:R-:W-:Y:S01]  /*20b0*/  FMUL R69, R8, UR4 ;  /* 0x0000000408457c20 */ /* 0x000fe20008400000 */
[----:B------:R2:W5:Y:S02]  /*20c0*/  @P2 LDG.E.U16 R25, desc[UR30][R64.64] ;  /* 0x0000001e40192981 */ /* 0x000564000c1e1500 */
[----:B------:R-:W-:Y:S01]  /*20d0*/  FMNMX3 R28, R26, R39, R28, !PT ;  /* 0x000000271a1c7276 */ /* 0x000fe2000780001c */
[----:B------:R-:W-:Y:S01]  /*20e0*/  FMUL R26, R9, UR4 ;  /* 0x00000004091a7c20 */ /* 0x000fe20008400000 */
[----:B------:R-:W-:Y:S01]  /*20f0*/  FMUL R39, R10, UR4 ;  /* 0x000000040a277c20 */ /* 0x000fe20008400000 */
[----:B------:R2:W5:Y:S01]  /*2100*/  @P2 LDG.E.U16 R27, desc[UR30][R58.64] ;  /* 0x0000001e3a1b2981 */ /* 0x000562000c1e1500 */
        /* <DEDUP_REMOVED lines=17> */
[----:B------:R-:W-:-:S02]  /*2220*/  FMUL R28, R19, UR4 ;  /* 0x00000004131c7c20 */ /* 0x000fc40008400000 */
[----:B------:R2:W5:Y:S01]  /*2230*/  @P2 LDG.E.U16 R20, desc[UR30][R72.64] ;  /* 0x0000001e48142981 */ /* 0x000562000c1e1500 */
[----:B------:R-:W-:-:S03]  /*2240*/  FMNMX3 R39, R30, R26, R39, !PT ;  /* 0x0000001a1e277276 */ /* 0x000fc60007800027 */
[----:B------:R2:W5:Y:S01]  /*2250*/  @P2 LDG.E.U16 R22, desc[UR30][R66.64] ;  /* 0x0000001e42162981 */ /* 0x000562000c1e1500 */
[----:B------:R-:W-:-:S03]  /*2260*/  FMNMX R28, R28, R39, !PT ;  /* 0x000000271c1c7209 */ /* 0x000fc60007800000 */
[----:B------:R2:W5:Y:S04]  /*2270*/  @P2 LDG.E.U16 R24, desc[UR30][R62.64] ;  /* 0x0000001e3e182981 */ /* 0x000568000c1e1500 */
[----:B------:R-:W0:Y:S04]  /*2280*/  SHFL.BFLY PT, R39, R28, 0x10, 0x1f ;  /* 0x0e001f001c277f89 */ /* 0x000e2800000e0000 */
[----:B------:R2:W5:Y:S04]  /*2290*/  @P2 LDG.E.U16 R84, desc[UR30][R56.64] ;  /* 0x0000001e38542981 */ /* 0x000568000c1e1500 */
[----:B------:R2:W5:Y:S04]  /*22a0*/  @P2 LDG.E.U16 R100, desc[UR30][R52.64] ;  /* 0x0000001e34642981 */ /* 0x000568000c1e1500 */
[----:B------:R2:W5:Y:S04]  /*22b0*/  @P2 LDG.E.U16 R112, desc[UR30][R48.64] ;  /* 0x0000001e30702981 */ /* 0x000568000c1e1500 */
[----:B------:R2:W5:Y:S04]  /*22c0*/  @P2 LDG.E.U16 R114, desc[UR30][R44.64] ;  /* 0x0000001e2c722981 */ /* 0x000568000c1e1500 */
[----:B------:R2:W5:Y:S01]  /*22d0*/  @P2 LDG.E.U16 R116, desc[UR30][R40.64] ;  /* 0x0000001e28742981 */ /* 0x000562000c1e1500 */
[----:B0-----:R-:W-:-:S05]  /*22e0*/  FMNMX3 R39, R28, -INF , R39, !PT ;  /* 0xff8000001c277876 */ /* 0x001fca0007800027 */
[--C-:B------:R-:W-:Y:S01]  /*22f0*/  FFMA R4, R4, UR4, -R39.reuse ;  /* 0x0000000404047c23 */ /* 0x100fe20008000827 */
[--C-:B------:R-:W-:Y:S01]  /*2300*/  FFMA R5, R5, UR4, -R39.reuse ;  /* 0x0000000405057c23 */ /* 0x100fe20008000827 */
[--C-:B------:R-:W-:Y:S01]  /*2310*/  FFMA R6, R6, UR4, -R39.reuse ;  /* 0x0000000406067c23 */ /* 0x100fe20008000827 */
[--C-:B------:R-:W-:Y:S01]  /*2320*/  FFMA R7, R7, UR4, -R39.reuse ;  /* 0x0000000407077c23 */ /* 0x100fe20008000827 */
[----:B------:R-:W-:Y:S01]  /*2330*/  FMUL R4, R4, 1.4426950216293334961 ;  /* 0x3fb8aa3b04047820 */ /* 0x000fe20000400000 */
[----:B------:R-:W-:Y:S01]  /*2340*/  FMUL R5, R5, 1.4426950216293334961 ;  /* 0x3fb8aa3b05057820 */ /* 0x000fe20000400000 */
[----:B------:R-:W-:Y:S01]  /*2350*/  FMUL R6, R6, 1.4426950216293334961 ;  /* 0x3fb8aa3b06067820 */ /* 0x000fe20000400000 */
[----:B------:R-:W-:Y:S01]  /*2360*/  FMUL R7, R7, 1.4426950216293334961 ;  /* 0x3fb8aa3b07077820 */ /* 0x000fe20000400000 */
[--C-:B------:R-:W-:Y:S01]  /*2370*/  FFMA R8, R8, UR4, -R39.reuse ;  /* 0x0000000408087c23 */ /* 0x100fe20008000827 */
[--C-:B------:R-:W-:Y:S01]  /*2380*/  FFMA R9, R9, UR4, -R39.reuse ;  /* 0x0000000409097c23 */ /* 0x100fe20008000827 */
[----:B------:R-:W-:Y:S01]  /*2390*/  MUFU.EX2 R4, R4 ;  /* 0x0000000400047308 */ /* 0x000fe20000000800 */
[--C-:B------:R-:W-:Y:S01]  /*23a0*/  FFMA R10, R10, UR4, -R39.reuse ;  /* 0x000000040a0a7c23 */ /* 0x100fe20008000827 */
[----:B------:R-:W-:Y:S01]  /*23b0*/  FMUL R8, R8, 1.4426950216293334961 ;  /* 0x3fb8aa3b08087820 */ /* 0x000fe20000400000 */
[----:B------:R-:W-:Y:S01]  /*23c0*/  FMUL R9, R9, 1.4426950216293334961 ;  /* 0x3fb8aa3b09097820 */ /* 0x000fe20000400000 */
[--C-:B------:R-:W-:Y:S01]  /*23d0*/  FFMA R11, R11, UR4, -R39.reuse ;  /* 0x000000040b0b7c23 */ /* 0x100fe20008000827 */
[----:B------:R-:W-:Y:S01]  /*23e0*/  FMUL R10, R10, 1.4426950216293334961 ;  /* 0x3fb8aa3b0a0a7820 */ /* 0x000fe20000400000 */
[--C-:B------:R-:W-:Y:S01]  /*23f0*/  FFMA R12, R12, UR4, -R39.reuse ;  /* 0x000000040c0c7c23 */ /* 0x100fe20008000827 */
[--C-:B------:R-:W-:Y:S01]  /*2400*/  FFMA R13, R13, UR4, -R39.reuse ;  /* 0x000000040d0d7c23 */ /* 0x100fe20008000827 */
[----:B------:R-:W0:Y:S01]  /*2410*/  MUFU.EX2 R5, R5 ;  /* 0x0000000500057308 */ /* 0x000e220000000800 */
[----:B------:R-:W-:Y:S01]  /*2420*/  FMUL R11, R11, 1.4426950216293334961 ;  /* 0x3fb8aa3b0b0b7820 */ /* 0x000fe20000400000 */
[----:B------:R-:W-:Y:S01]  /*2430*/  FMUL R12, R12, 1.4426950216293334961 ;  /* 0x3fb8aa3b0c0c7820 */ /* 0x000fe20000400000 */
[----:B------:R-:W-:Y:S01]  /*2440*/  FMUL R13, R13, 1.4426950216293334961 ;  /* 0x3fb8aa3b0d0d7820 */ /* 0x000fe20000400000 */
[--C-:B------:R-:W-:Y:S01]  /*2450*/  FFMA R14, R14, UR4, -R39.reuse ;  /* 0x000000040e0e7c23 */ /* 0x100fe20008000827 */
[--C-:B------:R-:W-:Y:S01]  /*2460*/  FFMA R15, R15, UR4, -R39.reuse ;  /* 0x000000040f0f7c23 */ /* 0x100fe20008000827 */
[--C-:B------:R-:W-:Y:S01]  /*2470*/  FFMA R16, R16, UR4, -R39.reuse ;  /* 0x0000000410107c23 */ /* 0x100fe20008000827 */
[--C-:B------:R-:W-:Y:S01]  /*2480*/  FFMA R17, R17, UR4, -R39.reuse ;  /* 0x0000000411117c23 */ /* 0x100fe20008000827 */
[----:B------:R-:W3:Y:S01]  /*2490*/  MUFU.EX2 R6, R6 ;  /* 0x0000000600067308 */ /* 0x000ee20000000800 */
[----:B------:R-:W-:Y:S01]  /*24a0*/  FMUL R14, R14, 1.4426950216293334961 ;  /* 0x3fb8aa3b0e0e7820 */ /* 0x000fe20000400000 */
[----:B------:R-:W-:Y:S01]  /*24b0*/  FMUL R15, R15, 1.4426950216293334961 ;  /* 0x3fb8aa3b0f0f7820 */ /* 0x000fe20000400000 */
[----:B------:R-:W-:Y:S01]  /*24c0*/  FMUL R16, R16, 1.4426950216293334961 ;  /* 0x3fb8aa3b10107820 */ /* 0x000fe20000400000 */
[----:B------:R-:W-:Y:S01]  /*24d0*/  FMUL R17, R17, 1.4426950216293334961 ;  /* 0x3fb8aa3b11117820 */ /* 0x000fe20000400000 */
[--C-:B------:R-:W-:Y:S01]  /*24e0*/  FFMA R18, R18, UR4, -R39.reuse ;  /* 0x0000000412127c23 */ /* 0x100fe20008000827 */
[----:B------:R-:W-:-:S02]  /*24f0*/  FFMA R19, R19, UR4, -R39 ;  /* 0x0000000413137c23 */ /* 0x000fc40008000827 */
[----:B------:R-:W4:Y:S01]  /*2500*/  MUFU.EX2 R7, R7 ;  /* 0x0000000700077308 */ /* 0x000f220000000800 */
[----:B0-----:R-:W-:Y:S01]  /*2510*/  FADD R69, R4, R5 ;  /* 0x0000000504457221 */ /* 0x001fe20000000000 */
[----:B------:R-:W-:Y:S01]  /*2520*/  FMUL R18, R18, 1.4426950216293334961 ;  /* 0x3fb8aa3b12127820 */ /* 0x000fe20000400000 */
[----:B------:R-:W-:Y:S01]  /*2530*/  FMUL R19, R19, 1.4426950216293334961 ;  /* 0x3fb8aa3b13137820 */ /* 0x000fe20000400000 */
[----:B------:R-:W-:-:S04]  /*2540*/  F2FP.BF16.F32.PACK_AB R4, R5, R4 ;  /* 0x000000040504723e */ /* 0x000fc800000010ff */
[----:B------:R-:W0:Y:S01]  /*2550*/  MUFU.EX2 R8, R8 ;  /* 0x0000000800087308 */ /* 0x000e220000000800 */
[----:B---3--:R-:W-:-:S07]  /*2560*/  FADD R26, R6, R69 ;  /* 0x00000045061a7221 */ /* 0x008fce0000000000 */
[----:B------:R-:W3:Y:S01]  /*2570*/  MUFU.EX2 R9, R9 ;  /* 0x0000000900097308 */ /* 0x000ee20000000800 */
[C---:B----4-:R-:W-:Y:S01]  /*2580*/  FADD R69, R7.reuse, R26 ;  /* 0x0000001a07457221 */ /* 0x050fe20000000000 */
[----:B------:R-:W-:-:S06]  /*2590*/  F2FP.BF16.F32.PACK_AB R5, R7, R6 ;  /* 0x000000060705723e */ /* 0x000fcc00000010ff */
[----:B------:R-:W4:Y:S01]  /*25a0*/  MUFU.EX2 R10, R10 ;  /* 0x0000000a000a7308 */ /* 0x000f220000000800 */
[----:B0-----:R-:W-:-:S07]  /*25b0*/  FADD R26, R8, R69 ;  /* 0x00000045081a7221 */ /* 0x001fce0000000000 */
[----:B------:R-:W0:Y:S01]  /*25c0*/  MUFU.EX2 R11, R11 ;  /* 0x0000000b000b7308 */ /* 0x000e220000000800 */
[C---:B---3--:R-:W-:Y:S01]  /*25d0*/  FADD R69, R9.reuse, R26 ;  /* 0x0000001a09457221 */ /* 0x048fe20000000000 */
[----:B------:R-:W-:-:S06]  /*25e0*/  F2FP.BF16.F32.PACK_AB R6, R9, R8 ;  /* 0x000000080906723e */ /* 0x000fcc00000010ff */
[----:B------:R-:W3:Y:S01]  /*25f0*/  MUFU.EX2 R12, R12 ;  /* 0x0000000c000c7308 */ /* 0x000ee20000000800 */
[----:B----4-:R-:W-:-:S07]  /*2600*/  FADD R26, R10, R69 ;  /* 0x000000450a1a7221 */ /* 0x010fce0000000000 */
[----:B------:R-:W4:Y:S01]  /*2610*/  MUFU.EX2 R13, R13 ;  /* 0x0000000d000d7308 */ /* 0x000f220000000800 */
[C---:B0-----:R-:W-:Y:S01]  /*2620*/  FADD R69, R11.reuse, R26 ;  /* 0x0000001a0b457221 */ /* 0x041fe20000000000 */
[----:B------:R-:W-:-:S06]  /*2630*/  F2FP.BF16.F32.PACK_AB R7, R11, R10 ;  /* 0x0000000a0b07723e */ /* 0x000fcc00000010ff */
        /* <DEDUP_REMOVED lines=14> */
[----:B------:R-:W-:-:S03]  /*2720*/  F2FP.BF16.F32.PACK_AB R10, R17, R16 ;  /* 0x00000010110a723e */ /* 0x000fc600000010ff */
[----:B---3--:R-:W-:-:S04]  /*2730*/  FADD R26, R18, R69 ;  /* 0x00000045121a7221 */ /* 0x008fc80000000000 */
[C---:B----4-:R-:W-:Y:S01]  /*2740*/  FADD R69, R19.reuse, R26 ;  /* 0x0000001a13457221 */ /* 0x050fe20000000000 */
[----:B------:R-:W-:-:S04]  /*2750*/  F2FP.BF16.F32.PACK_AB R11, R19, R18 ;  /* 0x00000012130b723e */ /* 0x000fc800000010ff */
[----:B------:R2:W0:Y:S01]  /*2760*/  SHFL.BFLY PT, R60, R69, 0x10, 0x1f ;  /* 0x0e001f00453c7f89 */ /* 0x00042200000e0000 */
[----:B-1----:R-:W-:Y:S05]  /*2770*/  @!P2 BRA `(.L_x_9) ;  /* 0x000000000008a947 */ /* 0x002fea0003800000 */
[----:B------:R1:W-:Y:S01]  /*2780*/  STTM.16dp32bit_t0_t15.x8 tmem[UR14+0x40], R4 ;  /* 0x00004004000079ed */ /* 0x0003e2000898000e */
[----:B------:R1:W-:Y:S02]  /*2790*/  STTM.16dp32bit_t16_t31.x8 tmem[UR14+0x48], R4 ;  /* 0x00004804000079ed */ /* 0x0003e400089a000e */
.L_x_9:
[----:B-----5:R-:W-:Y:S01]  /*27a0*/  STS.U16 [R38+UR12+0x2000], R21 ;  /* 0x0020001526007988 */ /* 0x020fe2000800040c */
[----:B-1----:R-:W-:Y:S01]  /*27b0*/  FADD R4, -R39, -INF ;  /* 0xff80000027047421 */ /* 0x002fe20000000100 */
[----:B------:R-:W-:Y:S02]  /*27c0*/  UIADD3 UR22, UPT, UPT, UR22, -0x20, URZ ;  /* 0xffffffe016167890 */ /* 0x000fe4000fffe0ff */
[----:B------:R-:W-:Y:S01]  /*27d0*/  STS.U16 [R38+UR12+0x2200], R23 ;  /* 0x0022001726007988 */ /* 0x000fe2000800040c */
[----:B------:R-:W-:-:S03]  /*27e0*/  FMUL R68, R4, 1.4426950216293334961 ;  /* 0x3fb8aa3b04447820 */ /* 0x000fc60000400000 */
[----:B------:R-:W-:Y:S03]  /*27f0*/  STS.U16 [R38+UR12+0x2400], R25 ;  /* 0x0024001926007988 */ /* 0x000fe6000800040c */
[----:B------:R-:W1:Y:S01]  /*2800*/  MUFU.EX2 R68, R68 ;  /* 0x0000004400447308 */ /* 0x000e620000000800 */
[----:B------:R-:W-:Y:S04]  /*2810*/  STS.U16 [R38+UR12+0x2600], R27 ;  /* 0x0026001b26007988 */ /* 0x000fe8000800040c */
[----:B------:R-:W-:Y:S04]  /*2820*/  STS.U16 [R38+UR12+0x2800], R29 ;  /* 0x0028001d26007988 */ /* 0x000fe8000800040c */
[----:B------:R-:W-:Y:S04]  /*2830*/  STS.U16 [R38+UR12+0x2a00], R31 ;  /* 0x002a001f26007988 */ /* 0x000fe8000800040c */
[----:B------:R-:W-:Y:S04]  /*2840*/  STS.U16 [R38+UR12+0x2c00], R33 ;  /* 0x002c002126007988 */ /* 0x000fe8000800040c */
[----:B------:R-:W-:Y:S04]  /*2850*/  STS.U16 [R38+UR12+0x2e00], R35 ;  /* 0x002e002326007988 */ /* 0x000fe8000800040c */
[----:B------:R-:W-:Y:S04]  /*2860*/  STS.U16 [R37+UR12+0x2100], R20 ;  /* 0x0021001425007988 */ /* 0x000fe8000800040c */
[----:B------:R-:W-:Y:S04]  /*2870*/  STS.U16 [R37+UR12+0x2300], R22 ;  /* 0x0023001625007988 */ /* 0x000fe8000800040c */
[----:B------:R3:W-:Y:S04]  /*2880*/  STS.U16 [R37+UR12+0x2500], R24 ;  /* 0x0025001825007988 */ /* 0x0007e8000800040c */
[----:B------:R4:W-:Y:S04]  /*2890*/  STS.U16 [R37+UR12+0x2700], R84 ;  /* 0x0027005425007988 */ /* 0x0009e8000800040c */
[----:B------:R4:W-:Y:S04]  /*28a0*/  STS.U16 [R37+UR12+0x2900], R100 ;  /* 0x0029006425007988 */ /* 0x0009e8000800040c */
[----:B------:R4:W-:Y:S04]  /*28b0*/  STS.U16 [R37+UR12+0x2b00], R112 ;  /* 0x002b007025007988 */ /* 0x0009e8000800040c */
[----:B------:R4:W-:Y:S04]  /*28c0*/  STS.U16 [R37+UR12+0x2d00], R114 ;  /* 0x002d007225007988 */ /* 0x0009e8000800040c */
[----:B------:R4:W-:Y:S01]  /*28d0*/  STS.U16 [R37+UR12+0x2f00], R116 ;  /* 0x002f007425007988 */ /* 0x0009e2000800040c */
[----:B------:R-:W2:Y:S02]  /*28e0*/  FENCE.VIEW.ASYNC.T ;  /* 0x00000000000073c6 */ /* 0x000ea40000000200 */
[----:B--2---:R-:W-:Y:S06]  /*28f0*/  BAR.SYNC.DEFER_BLOCKING 0x0 ;  /* 0x0000000000007b1d */ /* 0x004fec0000010000 */
[----:B---3--:R-:W2:Y:S01]  /*2900*/  LDTM.16dp32bit_t0_t15.x32 R4, tmem[UR14] ;  /* 0x0000000e000479ee */ /* 0x008ea20008a80000 */
[----:B------:R-:W3:Y:S01]  /*2910*/  LDTM.16dp32bit_t16_t31.x32 R4, tmem[UR14+0x20] ;  /* 0x0000200e000479ee */ /* 0x000ee20008aa0000 */
[----:B------:R-:W-:Y:S01]  /*2920*/  NOP ;  /* 0x0000000000007918 */ /* 0x000fe20000000000 */
[----:B-1--4-:R-:W-:Y:S05]  /*2930*/  @!P2 BRA `(.L_x_10) ;  /* 0x000000000088a947 */ /* 0x012fea0003800000 */
[C---:B--23--:R-:W-:Y:S01]  /*2940*/  FMUL R4, R68.reuse, R4 ;  /* 0x0000000444047220 */ /* 0x04cfe20000400000 */
[C---:B------:R-:W-:Y:S01]  /*2950*/  FMUL R5, R68.reuse, R5 ;  /* 0x0000000544057220 */ /* 0x040fe20000400000 */
        /* <DEDUP_REMOVED lines=29> */
[----:B------:R-:W-:-:S04]  /*2b30*/  FMUL R35, R68, R35 ;  /* 0x0000002344237220 */ /* 0x000fc80000400000 */
[----:B------:R1:W-:Y:S01]  /*2b40*/  STTM.16dp32bit_t0_t15.x32 tmem[UR14], R4 ;  /* 0x00000004000079ed */ /* 0x0003e20008a8000e */
[----:B------:R1:W-:Y:S02]  /*2b50*/  STTM.16dp32bit_t16_t31.x32 tmem[UR14+0x20], R4 ;  /* 0x00002004000079ed */ /* 0x0003e40008aa000e */
.L_x_10:
[----:B---3--:R-:W3:Y:S02]  /*2b60*/  FENCE.VIEW.ASYNC.T ;  /* 0x00000000000073c6 */ /* 0x008ee40000000200 */
[----:B---3--:R-:W-:Y:S01]  /*2b70*/  BAR.SYNC.DEFER_BLOCKING 0x0 ;  /* 0x0000000000007b1d */ /* 0x008fe20000010000 */
[----:B0-----:R-:W-:Y:S01]  /*2b80*/  FADD R69, R69, R60 ;  /* 0x0000003c45457221 */ /* 0x001fe20000000000 */
[----:B------:R-:W-:Y:S02]  /*2b90*/  UISETP.GE.AND UP1, UPT, UR22, 0x1, UPT ;  /* 0x000000011600788c */ /* 0x000fe4000bf26270 */
[----:B------:R-:W-:Y:S01]  /*2ba0*/  UIADD3 UR17, UPT, UPT, UR13, 0x40, URZ ;  /* 0x000000400d117890 */ /* 0x000fe2000fffe0ff */
[----:B------:R-:W-:Y:S01]  /*2bb0*/  FADD R69, R68, R69 ;  /* 0x0000004544457221 */ /* 0x000fe20000000000 */
[----:B------:R0:W-:Y:S06]  /*2bc0*/  MEMBAR.ALL.CTA ;  /* 0x0000000000007992 */ /* 0x0001ec0000008000 */
[----:B0-----:R-:W0:Y:S02]  /*2bd0*/  FENCE.VIEW.ASYNC.S ;  /* 0x00000000000073c6 */ /* 0x001e240000000000 */
[----:B0-----:R-:W-:Y:S06]  /*2be0*/  BAR.SYNC.DEFER_BLOCKING 0x0 ;  /* 0x0000000000007b1d */ /* 0x001fec0000010000 */
[----:B------:R-:W-:Y:S05]  /*2bf0*/  @!P3 BRA `(.L_x_11) ;  /* 0x000000000050b947 */ /* 0x000fea0003800000 */
[----:B------:R-:W-:Y:S01]  /*2c00*/  UIADD3 UR4, UPT, UPT, UR12, 0x2000, URZ ;  /* 0x000020000c047890 */ /* 0x000fe2000fffe0ff */
[----:B------:R-:W-:Y:S01]  /*2c10*/  UMOV UR18, 0xfffffffe ;  /* 0xfffffffe00127882 */ /* 0x000fe20000000000 */
[----:B------:R-:W-:Y:S02]  /*2c20*/  UMOV UR19, 0x7fffbfdf ;  /* 0x7fffbfdf00137882 */ /* 0x000fe40000000000 */
[----:B------:R-:W-:Y:S01]  /*2c30*/  USHF.R.U32.HI UR4, URZ, 0x4, UR4 ;  /* 0x00000004ff047899 */ /* 0x000fe20008011604 */
[----:B------:R-:W-:Y:S01]  /*2c40*/  UMOV UR7, URZ ;  /* 0x000000ff00077c82 */ /* 0x000fe20008000000 */
[----:B------:R-:W-:Y:S02]  /*2c50*/  UIADD3 UR10, UPT, UPT, UR13, 0x48, URZ ;  /* 0x000000480d0a7890 */ /* 0x000fe4000fffe0ff */
[----:B------:R-:W-:Y:S01]  /*2c60*/  USGXT.U32 UR6, UR4, 0xe ;  /* 0x0000000e0406789a */ /* 0x000fe20008000000 */
[----:B------:R-:W-:Y:S01]  /*2c70*/  UMOV UR24, 0x0 ;  /* 0x0000000000187882 */ /* 0x000fe20000000000 */
[----:B------:R-:W-:-:S02]  /*2c80*/  UMOV UR25, 0x4100490 ;  /* 0x0410049000197882 */ /* 0x000fc40000000000 */
[----:B------:R-:W-:Y:S01]  /*2c90*/  UIADD3.64 UR18, UPT, UPT, UR6, -UR18, URZ ;  /* 0x8000001206127297 */ /* 0x000fe2000fffe0ff */
[----:B------:R-:W-:Y:S01]  /*2ca0*/  UMOV UR4, UR15 ;  /* 0x0000000f00047c82 */ /* 0x000fe20008000000 */
[----:B------:R-:W-:Y:S01]  /*2cb0*/  UMOV UR5, URZ ;  /* 0x000000ff00057c82 */ /* 0x000fe20008000000 */
[----:B------:R-:W-:Y:S01]  /*2cc0*/  UMOV UR7, 0x80004020 ;  /* 0x8000402000077882 */ /* 0x000fe20000000000 */
[----:B------:R-:W-:Y:S01]  /*2cd0*/  UMOV UR26, 0x0 ;  /* 0x00000000001a7882 */ /* 0x000fe20000000000 */
[----:B------:R-:W-:Y:S01]  /*2ce0*/  UMOV UR27, 0x4100490 ;  /* 0x04100490001b7882 */ /* 0x000fe20000000000 */
[----:B------:R-:W-:Y:S01]  /*2cf0*/  UMOV UR4, UR4 ;  /* 0x0000000400047c82 */ /* 0x000fe20008000000 */
[----:B------:R0:W-:Y:S02]  /*2d00*/  UTCHMMA tmem[UR17], gdesc[UR6], tmem[UR13], tmem[UR24], idesc[UR25], UPT ;  /* 0x00ff1806110079ea */ /* 0x0001e4000b80000d */
[----:B------:R0:W-:Y:S01]  /*2d10*/  UTCHMMA tmem[UR10], gdesc[UR18], tmem[UR13], tmem[UR26], idesc[UR27], UPT ;  /* 0x00ff1a120a0079ea */ /* 0x0001e2000b80000d */
[----:B------:R0:W-:Y:S01]  /*2d20*/  UTCBAR [UR4], URZ ;  /* 0x000000ff040073e9 */ /* 0x0001e200080000ff */
[----:B------:R-:W-:Y:S01]  /*2d30*/  NOP ;  /* 0x0000000000007918 */ /* 0x000fe20000000000 */
.L_x_11:
[----:B------:R-:W-:Y:S01]  /*2d40*/  FSEL R39, R39, -INF , P2 ;  /* 0xff80000027277808 */ /* 0x000fe20001000000 */
[----:B0-----:R-:W-:Y:S01]  /*2d50*/  UMOV UR6, URZ ;  /* 0x000000ff00067c82 */ /* 0x001fe20008000000 */
[----:B------:R-:W-:Y:S01]  /*2d60*/  FSEL R60, R69, 1, P2 ;  /* 0x3f800000453c7808 */ /* 0x000fe20001000000 */
[----:B------:R-:W-:Y:S06]  /*2d70*/  BRA.U !UP1, `(.L_x_12) ;  /* 0x0000001509787547 */ /* 0x000fec000b800000 */
[----:B------:R-:W-:Y:S01]  /*2d80*/  USHF.R.U32.HI UR46, URZ, 0x4, UR12 ;  /* 0x00000004ff2e7899 */ /* 0x000fe2000801160c */
[----:B------:R-:W-:Y:S01]  /*2d90*/  IMAD.SHL.U32 R61, R61, 0x20, RZ ;  /* 0x000000203d3d7824 */ /* 0x000fe200078e00ff */
[----:B------:R-:W-:Y:S01]  /*2da0*/  USHF.R.U32.HI UR36, URZ, 0x4, UR8 ;  /* 0x00000004ff247899 */ /* 0x000fe20008011608 */
[----:B-12---:R-:W-:Y:S01]  /*2db0*/  MOV R20, R39 ;  /* 0x0000002700147202 */ /* 0x006fe20000000f00 */
[----:B------:R-:W-:Y:S01]  /*2dc0*/  USGXT.U32 UR46, UR46, 0xe ;  /* 0x0000000e2e2e789a */ /* 0x000fe20008000000 */
[----:B------:R-:W-:Y:S01]  /*2dd0*/  IMAD.MOV.U32 R22, RZ, RZ, RZ ;  /* 0x000000ffff167224 */ /* 0x000fe200078e00ff */
[----:B------:R-:W-:Y:S01]  /*2de0*/  UIADD3 UR4, UPT, UPT, UR12, 0x4000, URZ ;  /* 0x000040000c047890 */ /* 0x000fe2000fffe0ff */
[----:B------:R-:W-:Y:S01]  /*2df0*/  MOV R68, R61 ;  /* 0x0000003d00447202 */ /* 0x000fe20000000f00 */
[----:B------:R-:W-:Y:S02]  /*2e00*/  USGXT.U32 UR36, UR36, 0xe ;  /* 0x0000000e2424789a */ /* 0x000fe40008000000 */
[----:B------:R-:W-:-:S02]  /*2e10*/  UISETP.NE.U32.AND UP1, UPT, UR20, URZ, UPT ;  /* 0x000000ff1400728c */ /* 0x000fc4000bf25070 */
[----:B------:R-:W-:Y:S02]  /*2e20*/  USHF.L.U32 UR23, UR11, 0x5, URZ ;  /* 0x000000050b177899 */ /* 0x000fe400080006ff */
[----:B------:R-:W-:Y:S02]  /*2e30*/  UIADD3 UR20, UP3, UPT, UR46, 0x80, URZ ;  /* 0x000000802e147890 */ /* 0x000fe4000ff7e0ff */
[----:B------:R-:W-:Y:S02]  /*2e40*/  USHF.R.U32.HI UR4, URZ, 0x4, UR4 ;  /* 0x00000004ff047899 */ /* 0x000fe40008011604 */
[----:B------:R-:W-:Y:S01]  /*2e50*/  UIADD3 UR18, UP2, UPT, UR36, 0x2, URZ ;  /* 0x0000000224127890 */ /* 0x000fe2000ff5e0ff */
[----:B------:R-:W-:Y:S01]  /*2e60*/  IMAD.U32 R69, RZ, RZ, UR23 ;  /* 0x00000017ff457e24 */ /* 0x000fe2000f8e00ff */
[----:B------:R-:W-:Y:S01]  /*2e70*/  UMOV UR6, URZ ;  /* 0x000000ff00067c82 */ /* 0x000fe20008000000 */
[----:B------:R-:W-:Y:S01]  /*2e80*/  UMOV UR5, URZ ;  /* 0x000000ff00057c82 */ /* 0x000fe20008000000 */
[----:B------:R-:W-:-:S02]  /*2e90*/  UIADD3.X UR21, UPT, UPT, UR6, 0x40004040, URZ, UP3, !UPT ;  /* 0x4000404006157890 */ /* 0x000fc40009ffe4ff */
[----:B------:R-:W-:Y:S02]  /*2ea0*/  USGXT.U32 UR4, UR4, 0xe ;  /* 0x0000000e0404789a */ /* 0x000fe40008000000 */
[----:B------:R-:W-:Y:S02]  /*2eb0*/  UIADD3 UR40, UP3, UPT, UR20, 0x80, URZ ;  /* 0x0000008014287890 */ /* 0x000fe4000ff7e0ff */
[----:B------:R-:W-:Y:S02]  /*2ec0*/  UIADD3 UR38, UP4, UPT, UR20, 0x100, URZ ;  /* 0x0000010014267890 */ /* 0x000fe4000ff9e0ff */
[----:B------:R-:W-:Y:S01]  /*2ed0*/  UIADD3.X UR19, UPT, UPT, UR5, 0x40004040, URZ, UP2, !UPT ;  /* 0x4000404005137890 */ /* 0x000fe200097fe4ff */
[----:B------:R-:W-:Y:S01]  /*2ee0*/  UMOV UR24, 0xfffffffe ;  /* 0xfffffffe00187882 */ /* 0x000fe20000000000 */
[----:B------:R-:W-:Y:S01]  /*2ef0*/  UMOV UR25, 0x7fffbfdf ;  /* 0x7fffbfdf00197882 */ /* 0x000fe20000000000 */
[----:B------:R-:W0:Y:S01]  /*2f00*/  LDCU UR47, c[0x0][0x3a8] ;  /* 0x00007500ff2f77ac */ /* 0x000e220008000800 */
[----:B------:R-:W-:-:S02]  /*2f10*/  UIADD3.X UR41, UPT, UPT, UR21, URZ, URZ, UP3, !UPT ;  /* 0x000000ff15297290 */ /* 0x000fc40009ffe4ff */
[----:B------:R-:W-:Y:S02]  /*2f20*/  UIADD3.X UR39, UPT, UPT, UR21, URZ, URZ, UP4, !UPT ;  /* 0x000000ff15277290 */ /* 0x000fe4000a7fe4ff */
[----:B------:R-:W-:Y:S02]  /*2f30*/  UIADD3.64 UR24, UPT, UPT, UR4, -UR24, URZ ;  /* 0x8000001804187297 */ /* 0x000fe4000fffe0ff */
[----:B------:R-:W-:Y:S02]  /*2f40*/  UIADD3.64 UR42, UPT, UPT, UR18, 0x2, URZ ;  /* 0x00000002122a7897 */ /* 0x000fe4000fffe0ff */
[----:B------:R-:W-:Y:S01]  /*2f50*/  UIADD3.64 UR44, UPT, UPT, UR18, 0x4, URZ ;  /* 0x00000004122c7897 */ /* 0x000fe2000fffe0ff */
[----:B------:R-:W-:Y:S01]  /*2f60*/  UMOV UR37, 0x1 ;  /* 0x0000000100257882 */ /* 0x000fe20000000000 */
[----:B------:R-:W-:Y:S01]  /*2f70*/  UMOV UR7, URZ ;  /* 0x000000ff00077c82 */ /* 0x000fe20008000000 */
[----:B------:R-:W-:-:S09]  /*2f80*/  UMOV UR8, URZ ;  /* 0x000000ff00087c82 */ /* 0x000fd20008000000 */
.L_x_17:
[----:B------:R-:W-:-:S04]  /*2f90*/  IMAD.WIDE R8, R68, 0x2, R102 ;  /* 0x0000000244087825 */ /* 0x000fc800078e0266 */
[C---:B------:R-:W-:Y:S01]  /*2fa0*/  IMAD.WIDE R4, R68.reuse, 0x2, R110 ;  /* 0x0000000244047825 */ /* 0x040fe200078e026e */
[----:B------:R1:W2:Y:S03]  /*2fb0*/  LDG.E.U16 R23, desc[UR30][R8.64] ;  /* 0x0000001e08177981 */ /* 0x0002a6000c1e1500 */
[C---:B------:R-:W-:Y:S01]  /*2fc0*/  IMAD.WIDE R14, R68.reuse, 0x2, R92 ;  /* 0x00000002440e7825 */ /* 0x040fe200078e025c */
[----:B------:R-:W3:Y:S03]  /*2fd0*/  LDG.E.U16 R21, desc[UR30][R4.64] ;  /* 0x0000001e04157981 */ /* 0x000ee6000c1e1500 */
[C---:B------:R-:W-:Y:S01]  /*2fe0*/  IMAD.WIDE R6, R68.reuse, 0x2, R108 ;  /* 0x0000000244067825 */ /* 0x040fe200078e026c */
[----:B------:R-:W4:Y:S03]  /*2ff0*/  LDG.E.U16 R31, desc[UR30][R14.64] ;  /* 0x0000001e0e1f7981 */ /* 0x000f26000c1e1500 */
[C---:B------:R-:W-:Y:S01]  /*3000*/  IMAD.WIDE R10, R68.reuse, 0x2, R98 ;  /* 0x00000002440a7825 */ /* 0x040fe200078e0262 */
[----:B------:R5:W4:Y:S03]  /*3010*/  LDG.E.U16 R30, desc[UR30][R6.64] ;  /* 0x0000001e061e7981 */ /* 0x000b26000c1e1500 */
[C---:B------:R-:W-:Y:S01]  /*3020*/  IMAD.WIDE R24, R68.reuse, 0x2, R82 ;  /* 0x0000000244187825 */ /* 0x040fe200078e0252 */
[----:B------:R0:W4:Y:S03]  /*3030*/  LDG.E.U16 R32, desc[UR30][R10.64] ;  /* 0x0000001e0a207981 */ /* 0x000126000c1e1500 */
[----:B------:R-:W-:-:S02]  /*3040*/  IMAD.WIDE R16, R68, 0x2, R90 ;  /* 0x0000000244107825 */ /* 0x000fc400078e025a */
[----:B------:R-:W4:Y:S02]  /*3050*/  LDG.E.U16 R25, desc[UR30][R24.64] ;  /* 0x0000001e18197981 */ /* 0x000f24000c1e1500 */
[C---:B------:R-:W-:Y:S02]  /*3060*/  IMAD.WIDE R26, R68.reuse, 0x2, R80 ;  /* 0x00000002441a7825 */ /* 0x040fe400078e0250 */
[----:B------:R-:W4:Y:S02]  /*3070*/  LDG.E.U16 R16, desc[UR30][R16.64] ;  /* 0x0000001e10107981 */ /* 0x000f24000c1e1500 */
[C---:B-1----:R-:W-:Y:S02]  /*3080*/  IMAD.WIDE R8, R68.reuse, 0x2, R106 ;  /* 0x0000000244087825 */ /* 0x042fe400078e026a */
[----:B------:R-:W4:Y:S02]  /*3090*/  LDG.E.U16 R26, desc[UR30][R26.64] ;  /* 0x0000001e1a1a7981 */ /* 0x000f24000c1e1500 */
[----:B------:R-:W-:-:S02]  /*30a0*/  IMAD.WIDE R12, R68, 0x2, R96 ;  /* 0x00000002440c7825 */ /* 0x000fc400078e0260 */
[----:B------:R-:W4:Y:S02]  /*30b0*/  LDG.E.U16 R9, desc[UR30][R8.64] ;  /* 0x0000001e08097981 */ /* 0x000f24000c1e1500 */
[C---:B------:R-:W-:Y:S02]  /*30c0*/  IMAD.WIDE R18, R68.reuse, 0x2, R88 ;  /* 0x0000000244127825 */ /* 0x040fe400078e0258 */
[----:B------:R-:W4:Y:S02]  /*30d0*/  LDG.E.U16 R13, desc[UR30][R12.64] ;  /* 0x0000001e0c0d7981 */ /* 0x000f24000c1e1500 */
[C---:B------:R-:W-:Y:S02]  /*30e0*/  IMAD.WIDE R28, R68.reuse, 0x2, R78 ;  /* 0x00000002441c7825 */ /* 0x040fe400078e024e */
[----:B------:R-:W4:Y:S02]  /*30f0*/  LDG.E.U16 R19, desc[UR30][R18.64] ;  /* 0x0000001e12137981 */ /* 0x000f24000c1e1500 */
[----:B-----5:R-:W-:-:S02]  /*3100*/  IMAD.WIDE R6, R68, 0x2, R104 ;  /* 0x0000000244067825 */ /* 0x020fc400078e0268 */
[----:B------:R-:W5:Y:S02]  /*3110*/  LDG.E.U16 R29, desc[UR30][R28.64] ;  /* 0x0000001e1c1d7981 */ /* 0x000f64000c1e1500 */
[C---:B0-----:R-:W-:Y:S02]  /*3120*/  IMAD.WIDE R10, R68.reuse, 0x2, R94 ;  /* 0x00000002440a7825 */ /* 0x041fe400078e025e */
[----:B------:R-:W5:Y:S02]  /*3130*/  LDG.E.U16 R6, desc[UR30][R6.64] ;  /* 0x0000001e06067981 */ /* 0x000f64000c1e1500 */
[C---:B------:R-:W-:Y:S02]  /*3140*/  IMAD.WIDE R14, R68.reuse, 0x2, R86 ;  /* 0x00000002440e7825 */ /* 0x040fe400078e0256 */
[----:B------:R-:W5:Y:S02]  /*3150*/  LDG.E.U16 R10, desc[UR30][R10.64] ;  /* 0x0000001e0a0a7981 */ /* 0x000f64000c1e1500 */
[----:B------:R-:W-:-:S02]  /*3160*/  IMAD.WIDE R4, R68, 0x2, R76 ;  /* 0x0000000244047825 */ /* 0x000fc400078e024c */
[----:B------:R-:W5:Y:S04]  /*3170*/  LDG.E.U16 R14, desc[UR30][R14.64] ;  /* 0x0000001e0e0e7981 */ /* 0x000f68000c1e1500 */
[----:B------:R-:W5:Y:S01]  /*3180*/  LDG.E.U16 R4, desc[UR30][R4.64] ;  /* 0x0000001e04047981 */ /* 0x000f62000c1e1500 */
[----:B------:R-:W-:Y:S02]  /*3190*/  UMOV UR10, 0x1 ;  /* 0x00000001000a7882 */ /* 0x000fe40000000000 */
[----:B------:R-:W-:-:S04]  /*31a0*/  @!UP0 UIADD3 UR10, UPT, UPT, -UR10, 0x100000, URZ ;  /* 0x001000000a0a8890 */ /* 0x000fc8000fffe1ff */
[----:B------:R-:W-:Y:S02]  /*31b0*/  @!UP0 USHF.L.U32 UR11, UR10, 0xb, URZ ;  /* 0x0000000b0a0b8899 */ /* 0x000fe400080006ff */
[----:B------:R-:W-:Y:S01]  /*31c0*/  @!UP0 USHF.L.U32 UR10, UR10, 0x1, URZ ;  /* 0x000000010a0a8899 */ /* 0x000fe200080006ff */
[----:B------:R-:W-:Y:S01]  /*31d0*/  VOTEU.ALL UP2, P1 ;  /* 0x0000000000ff7886 */ /* 0x000fe20000840000 */
[----:B--2---:R0:W-:Y:S04]  /*31e0*/  STS.U16 [R38+UR12+0x3400], R23 ;  /* 0x0034001726007988 */ /* 0x0041e8000800040c */
[----:B---3--:R0:W-:Y:S04]  /*31f0*/  STS.U16 [R38+UR12+0x3000], R21 ;  /* 0x0030001526007988 */ /* 0x0081e8000800040c */
[----:B----4-:R0:W-:Y:S04]  /*3200*/  STS.U16 [R38+UR12+0x3800], R31 ;  /* 0x0038001f26007988 */ /* 0x0101e8000800040c */
[----:B------:R0:W-:Y:S04]  /*3210*/  STS.U16 [R38+UR12+0x3c00], R25 ;  /* 0x003c001926007988 */ /* 0x0001e8000800040c */
[----:B------:R0:W-:Y:S04]  /*3220*/  STS.U16 [R37+UR12+0x3100], R30 ;  /* 0x0031001e25007988 */ /* 0x0001e8000800040c */
[----:B------:R0:W-:Y:S04]  /*3230*/  STS.U16 [R37+UR12+0x3500], R32 ;  /* 0x0035002025007988 */ /* 0x0001e8000800040c */
[----:B------:R0:W-:Y:S04]  /*3240*/  STS.U16 [R37+UR12+0x3900], R16 ;  /* 0x0039001025007988 */ /* 0x0001e8000800040c */
[----:B------:R0:W-:Y:S04]  /*3250*/  STS.U16 [R37+UR12+0x3d00], R26 ;  /* 0x003d001a25007988 */ /* 0x0001e8000800040c */
[----:B------:R0:W-:Y:S04]  /*3260*/  STS.U16 [R36+UR12+0x3200], R9 ;  /* 0x0032000924007988 */ /* 0x0001e8000800040c */
[----:B------:R0:W-:Y:S04]  /*3270*/  STS.U16 [R36+UR12+0x3600], R13 ;  /* 0x0036000d24007988 */ /* 0x0001e8000800040c */
[----:B------:R0:W-:Y:S04]  /*3280*/  STS.U16 [R36+UR12+0x3a00], R19 ;  /* 0x003a001324007988 */ /* 0x0001e8000800040c */
[----:B-----5:R0:W-:Y:S04]  /*3290*/  STS.U16 [R36+UR12+0x3e00], R29 ;  /* 0x003e001d24007988 */ /* 0x0201e8000800040c */
[----:B------:R0:W-:Y:S04]  /*32a0*/  STS.U16 [R3+UR12+0x3300], R6 ;  /* 0x0033000603007988 */ /* 0x0001e8000800040c */
[----:B------:R0:W-:Y:S04]  /*32b0*/  STS.U16 [R3+UR12+0x3700], R10 ;  /* 0x0037000a03007988 */ /* 0x0001e8000800040c */
[----:B------:R0:W-:Y:S04]  /*32c0*/  STS.U16 [R3+UR12+0x3b00], R14 ;  /* 0x003b000e03007988 */ /* 0x0001e8000800040c */
[----:B------:R0:W-:Y:S01]  /*32d0*/  STS.U16 [R3+UR12+0x3f00], R4 ;  /* 0x003f000403007988 */ /* 0x0001e2000800040c */
[----:B------:R1:W-:Y:S06]  /*32e0*/  MEMBAR.ALL.CTA ;  /* 0x0000000000007992 */ /* 0x0003ec0000008000 */
[----:B-1----:R-:W-:Y:S04]  /*32f0*/  FENCE.VIEW.ASYNC.S ;  /* 0x00000000000073c6 */ /* 0x002fe80000000000 */
[----:B------:R-:W1:Y:S02]  /*3300*/  FENCE.VIEW.ASYNC.S ;  /* 0x00000000000073c6 */ /* 0x000e640000000000 */
[----:B-1----:R0:W1:Y:S02]  /*3310*/  @!UP2 SYNCS.EXCH.64 URZ, [UR12+0x5010], UR10 ;  /* 0x0050100a0cffa5b2 */ /* 0x0020640008000100 */
[----:B-1----:R-:W-:Y:S06]  /*3320*/  BAR.SYNC.DEFER_BLOCKING 0x0 ;  /* 0x0000000000007b1d */ /* 0x002fec0000010000 */
[----:B0-----:R-:W-:Y:S05]  /*3330*/  BRA.U UP1, `(.L_x_13) ;  /* 0x0000000101547547 */ /* 0x001fea000b800000 */
[----:B------:R-:W-:Y:S01]  /*3340*/  UIADD3 UR10, UPT, UPT, UR12, 0x5010, URZ ;  /* 0x000050100c0a7890 */ /* 0x000fe2000fffe0ff */
[----:B------:R-:W-:Y:S01]  /*3350*/  UMOV UR28, UR46 ;  /* 0x0000002e001c7c82 */ /* 0x000fe20008000000 */
[----:B------:R-:W-:Y:S01]  /*3360*/  UMOV UR29, 0x40004040 ;  /* 0x40004040001d7882 */ /* 0x000fe20000000000 */
[----:B------:R-:W-:Y:S01]  /*3370*/  UMOV UR26, UR36 ;  /* 0x00000024001a7c82 */ /* 0x000fe20008000000 */
[----:B------:R-:W-:Y:S01]  /*3380*/  UMOV UR27, 0x40004040 ;  /* 0x40004040001b7882 */ /* 0x000fe20000000000 */
[----:B------:R-:W-:Y:S01]  /*3390*/  UMOV UR32, 0x0 ;  /* 0x0000000000207882 */ /* 0x000fe20000000000 */
[----:B------:R-:W-:Y:S01]  /*33a0*/  UMOV UR33, 0x4088490 ;  /* 0x0408849000217882 */ /* 0x000fe20000000000 */
[----:B------:R-:W-:Y:S01]  /*33b0*/  UMOV UR34, 0x0 ;  /* 0x0000000000227882 */ /* 0x000fe20000000000 */
[----:B------:R-:W-:Y:S01]  /*33c0*/  UMOV UR35, 0x4088490 ;  /* 0x0408849000237882 */ /* 0x000fe20000000000 */
[----:B------:R-:W-:Y:S01]  /*33d0*/  UMOV UR48, 0x0 ;  /* 0x0000000000307882 */ /* 0x000fe20000000000 */
[----:B------:R-:W-:Y:S01]  /*33e0*/  UMOV UR49, 0x4088490 ;  /* 0x0408849000317882 */ /* 0x000fe20000000000 */
[----:B------:R0:W-:Y:S01]  /*33f0*/  UTCHMMA gdesc[UR28], gdesc[UR26], tmem[UR16], tmem[UR32], idesc[UR33], !UPT ;  /* 0x00ff201a1c0075ea */ /* 0x0001e2000f800010 */
[----:B------:R-:W-:Y:S01]  /*3400*/  UMOV UR11, URZ ;  /* 0x000000ff000b7c82 */ /* 0x000fe20008000000 */
        /* <DEDUP_REMOVED lines=8> */
.L_x_13:
[----:B------:R-:W1:Y:S02]  /*3490*/  SYNCS.PHASECHK.TRANS64.TRYWAIT P2, [UR12+0x5010], RZ ;  /* 0x005010ffff0075a7 */ /* 0x000e64000804110c */
[----:B-1----:R-:W-:Y:S05]  /*34a0*/  @!P2 BRA `(.L_x_14) ;  /* 0x000000280010a947 */ /* 0x002fea0003800000 */
.L_x_23:
[----:B------:R-:W-:Y:S01]  /*34b0*/  BAR.SYNC.DEFER_BLOCKING 0x0 ;  /* 0x0000000000007b1d */ /* 0x000fe20000010000 */
[----:B------:R-:W-:-:S05]  /*34c0*/  SHF.L.U32 R22, R22, 0x1f, RZ ;  /* 0x0000001f16167819 */ /* 0x000fca00000006ff */
[----:B------:R-:W-:Y:S01]  /*34d0*/  LDTM.16dp32bit_t0_t15.x16 R4, tmem[UR14+0x100000] ;  /* 0x1000000e000479ee */ /* 0x000fe20008a00000 */
[----:B------:R-:W1:Y:S01]  /*34e0*/  LDTM.16dp32bit_t16_t31.x16 R4, tmem[UR14+0x100010] ;  /* 0x1000100e000479ee */ /* 0x000e620008a20000 */
[----:B------:R-:W2:Y:S01]  /*34f0*/  @!P1 SYNCS.CCTL.IV [UR12+0x5010] ;  /* 0x00501000ff0099b1 */ /* 0x000ea2000800000c */
[----:B------:R-:W-:Y:S01]  /*3500*/  NOP ;  /* 0x0000000000007918 */ /* 0x000fe20000000000 */
[----:B-1----:R-:W-:Y:S01]  /*3510*/  FMUL R21, R4, UR47 ;  /* 0x0000002f04157c20 */ /* 0x002fe20008400000 */
[----:B------:R-:W-:Y:S01]  /*3520*/  FMUL R24, R5, UR47 ;  /* 0x0000002f05187c20 */ /* 0x000fe20008400000 */
[----:B------:R-:W-:Y:S01]  /*3530*/  FMUL R23, R6, UR47 ;  /* 0x0000002f06177c20 */ /* 0x000fe20008400000 */
[----:B------:R-:W-:Y:S01]  /*3540*/  FMUL R25, R7, UR47 ;  /* 0x0000002f07197c20 */ /* 0x000fe20008400000 */
[----:B------:R-:W-:Y:S01]  /*3550*/  FMUL R26, R8, UR47 ;  /* 0x0000002f081a7c20 */ /* 0x000fe20008400000 */
[----:B--2---:R-:W1:Y:S02]  /*3560*/  SYNCS.PHASECHK.TRANS64.TRYWAIT P2, [UR15], R22 ;  /* 0x00000016ff0075a7 */ /* 0x004e64000804110f */
[----:B------:R-:W-:Y:S01]  /*3570*/  FMNMX3 R23, R21, R24, R23, !PT ;  /* 0x0000001815177276 */ /* 0x000fe20007800017 */
[----:B------:R-:W-:Y:S01]  /*3580*/  FMUL R21, R9, UR47 ;  /* 0x0000002f09157c20 */ /* 0x000fe20008400000 */
[----:B------:R-:W-:-:S02]  /*3590*/  FMUL R24, R10, UR47 ;  /* 0x0000002f0a187c20 */ /* 0x000fc40008400000 */
[----:B------:R-:W-:Y:S01]  /*35a0*/  FMNMX3 R25, R23, R25, R26, !PT ;  /* 0x0000001917197276 */ /* 0x000fe2000780001a */
[----:B------:R-:W-:Y:S01]  /*35b0*/  FMUL R23, R11, UR47 ;  /* 0x0000002f0b177c20 */ /* 0x000fe20008400000 */
[----:B------:R-:W-:Y:S02]  /*35c0*/  FMUL R26, R12, UR47 ;  /* 0x0000002f0c1a7c20 */ /* 0x000fe40008400000 */
[----:B------:R-:W-:Y:S01]  /*35d0*/  FMNMX3 R25, R25, R21, R24, !PT ;  /* 0x0000001519197276 */ /* 0x000fe20007800018 */
[----:B------:R-:W-:Y:S01]  /*35e0*/  FMUL R21, R13, UR47 ;  /* 0x0000002f0d157c20 */ /* 0x000fe20008400000 */
[----:B------:R-:W-:Y:S02]  /*35f0*/  FMUL R24, R14, UR47 ;  /* 0x0000002f0e187c20 */ /* 0x000fe40008400000 */
[----:B------:R-:W-:Y:S01]  /*3600*/  FMNMX3 R25, R25, R23, R26, !PT ;  /* 0x0000001719197276 */ /* 0x000fe2000780001a */
[----:B------:R-:W-:Y:S01]  /*3610*/  FMUL R23, R15, UR47 ;  /* 0x0000002f0f177c20 */ /* 0x000fe20008400000 */
[----:B------:R-:W-:-:S02]  /*3620*/  FMUL R26, R16, UR47 ;  /* 0x0000002f101a7c20 */ /* 0x000fc40008400000 */
[----:B------:R-:W-:Y:S01]  /*3630*/  FMNMX3 R25, R25, R21, R24, !PT ;  /* 0x0000001519197276 */ /* 0x000fe20007800018 */
[----:B------:R-:W-:Y:S01]  /*3640*/  FMUL R21, R17, UR47 ;  /* 0x0000002f11157c20 */ /* 0x000fe20008400000 */
[----:B------:R-:W-:Y:S02]  /*3650*/  FMUL R24, R18, UR47 ;  /* 0x0000002f12187c20 */ /* 0x000fe40008400000 */
[----:B------:R-:W-:Y:S01]  /*3660*/  FMNMX3 R25, R25, R23, R26, !PT ;  /* 0x0000001719197276 */ /* 0x000fe2000780001a */
[----:B------:R-:W-:-:S03]  /*3670*/  FMUL R23, R19, UR47 ;  /* 0x0000002f13177c20 */ /* 0x000fc60008400000 */
[----:B------:R-:W-:-:S04]  /*3680*/  FMNMX3 R24, R25, R21, R24, !PT ;  /* 0x0000001519187276 */ /* 0x000fc80007800018 */
[----:B------:R-:W-:-:S05]  /*3690*/  FMNMX R23, R23, R24, !PT ;  /* 0x0000001817177209 */ /* 0x000fca0007800000 */
[----:B------:R-:W2:Y:S02]  /*36a0*/  SHFL.BFLY PT, R39, R23, 0x10, 0x1f ;  /* 0x0e001f0017277f89 */ /* 0x000ea400000e0000 */
[----:B--2---:R-:W-:-:S05]  /*36b0*/  FMNMX3 R39, R23, R39, R20, !PT ;  /* 0x0000002717277276 */ /* 0x004fca0007800014 */
[--C-:B------:R-:W-:Y:S01]  /*36c0*/  FFMA R4, R4, UR47, -R39.reuse ;  /* 0x0000002f04047c23 */ /* 0x100fe20008000827 */
[--C-:B------:R-:W-:Y:S01]  /*36d0*/  FFMA R5, R5, UR47, -R39.reuse ;  /* 0x0000002f05057c23 */ /* 0x100fe20008000827 */
[--C-:B------:R-:W-:Y:S01]  /*36e0*/  FFMA R6, R6, UR47, -R39.reuse ;  /* 0x0000002f06067c23 */ /* 0x100fe20008000827 */
[--C-:B------:R-:W-:Y:S01]  /*36f0*/  FFMA R7, R7, UR47, -R39.reuse ;  /* 0x0000002f07077c23 */ /* 0x100fe20008000827 */
[----:B------:R-:W-:Y:S01]  /*3700*/  FMUL R4, R4, 1.4426950216293334961 ;  /* 0x3fb8aa3b04047820 */ /* 0x000fe20000400000 */
[----:B------:R-:W-:Y:S01]  /*3710*/  FMUL R21, R5, 1.4426950216293334961 ;  /* 0x3fb8aa3b05157820 */ /* 0x000fe20000400000 */
[----:B------:R-:W-:Y:S01]  /*3720*/  FMUL R5, R6, 1.4426950216293334961 ;  /* 0x3fb8aa3b06057820 */ /* 0x000fe20000400000 */
[--C-:B------:R-:W-:Y:S01]  /*3730*/  FFMA R6, R8, UR47, -R39.reuse ;  /* 0x0000002f08067c23 */ /* 0x100fe20008000827 */
[----:B------:R-:W-:Y:S01]  /*3740*/  FMUL R23, R7, 1.4426950216293334961 ;  /* 0x3fb8aa3b07177820 */ /* 0x000fe20000400000 */
[--C-:B------:R-:W-:Y:S01]  /*3750*/  FFMA R9, R9, UR47, -R39.reuse ;  /* 0x0000002f09097c23 */ /* 0x100fe20008000827 */
[----:B------:R-:W-:Y:S01]  /*3760*/  MUFU.EX2 R4, R4 ;  /* 0x0000000400047308 */ /* 0x000fe20000000800 */
[----:B------:R-:W-:Y:S01]  /*3770*/  FMUL R6, R6, 1.4426950216293334961 ;  /* 0x3fb8aa3b06067820 */ /* 0x000fe20000400000 */
[--C-:B------:R-:W-:Y:S01]  /*3780*/  FFMA R10, R10, UR47, -R39.reuse ;  /* 0x0000002f0a0a7c23 */ /* 0x100fe20008000827 */
[----:B------:R-:W-:Y:S01]  /*3790*/  FMUL R9, R9, 1.4426950216293334961 ;  /* 0x3fb8aa3b09097820 */ /* 0x000fe20000400000 */
[--C-:B------:R-:W-:Y:S01]  /*37a0*/  FFMA R11, R11, UR47, -R39.reuse ;  /* 0x0000002f0b0b7c23 */ /* 0x100fe20008000827 */
[--C-:B------:R-:W-:Y:S01]  /*37b0*/  FFMA R14, R14, UR47, -R39.reuse ;  /* 0x0000002f0e0e7c23 */ /* 0x100fe20008000827 */
[----:B------:R-:W-:Y:S01]  /*37c0*/  FMUL R7, R10, 1.4426950216293334961 ;  /* 0x3fb8aa3b0a077820 */ /* 0x000fe20000400000 */
[--C-:B------:R-:W-:Y:S01]  /*37d0*/  FFMA R10, R12, UR47, -R39.reuse ;  /* 0x0000002f0c0a7c23 */ /* 0x100fe20008000827 */
[----:B------:R-:W2:Y:S01]  /*37e0*/  MUFU.EX2 R21, R21 ;  /* 0x0000001500157308 */ /* 0x000ea20000000800 */
        /* <DEDUP_REMOVED lines=14> */
[----:B------:R3:W4:Y:S01]  /*38d0*/  MUFU.EX2 R8, R23 ;  /* 0x0000001700087308 */ /* 0x0007220000000800 */
[----:B--2---:R-:W-:Y:S01]  /*38e0*/  FADD R14, R4, R21 ;  /* 0x00000015040e7221 */ /* 0x004fe20000000000 */
[----:B------:R-:W-:Y:S01]  /*38f0*/  FMUL R18, R18, 1.4426950216293334961 ;  /* 0x3fb8aa3b12127820 */ /* 0x000fe20000400000 */
[----:B------:R-:W-:-:S05]  /*3900*/  FMUL R19, R19, 1.4426950216293334961 ;  /* 0x3fb8aa3b13137820 */ /* 0x000fca0000400000 */
[----:B------:R-:W2:Y:S01]  /*3910*/  MUFU.EX2 R6, R6 ;  /* 0x0000000600067308 */ /* 0x000ea20000000800 */
[----:B---3--:R-:W-:-:S07]  /*3920*/  FADD R23, R5, R14 ;  /* 0x0000000e05177221 */ /* 0x008fce0000000000 */
[----:B------:R-:W3:Y:S01]  /*3930*/  MUFU.EX2 R9, R9 ;  /* 0x0000000900097308 */ /* 0x000ee20000000800 */
[----:B----4-:R-:W-:-:S07]  /*3940*/  FADD R23, R8, R23 ;  /* 0x0000001708177221 */ /* 0x010fce0000000000 */
[----:B------:R-:W4:Y:S01]  /*3950*/  MUFU.EX2 R7, R7 ;  /* 0x0000000700077308 */ /* 0x000f220000000800 */
[----:B--2---:R-:W-:-:S07]  /*3960*/  FADD R14, R6, R23 ;  /* 0x00000017060e7221 */ /* 0x004fce0000000000 */
        /* <DEDUP_REMOVED lines=8> */
[----:B------:R2:W3:Y:S01]  /*39f0*/  MUFU.EX2 R26, R15 ;  /* 0x0000000f001a7308 */ /* 0x0004e20000000800 */
[----:B----4-:R-:W-:-:S07]  /*3a00*/  FADD R14, R13, R14 ;  /* 0x0000000e0d0e7221 */ /* 0x010fce0000000000 */
[----:B------:R-:W4:Y:S01]  /*3a10*/  MUFU.EX2 R28, R16 ;  /* 0x00000010001c7308 */ /* 0x000f220000000800 */
[----:B--2---:R-:W-:-:S07]  /*3a20*/  FADD R15, R11, R14 ;  /* 0x0000000e0b0f7221 */ /* 0x004fce0000000000 */
[----:B------:R2:W5:Y:S01]  /*3a30*/  MUFU.EX2 R121, R17 ;  /* 0x0000001100797308 */ /* 0x0005620000000800 */
[----:B---3--:R-:W-:-:S07]  /*3a40*/  FADD R15, R26, R15 ;  /* 0x0000000f1a0f7221 */ /* 0x008fce0000000000 */
[----:B------:R-:W3:Y:S01]  /*3a50*/  MUFU.EX2 R123, R18 ;  /* 0x00000012007b7308 */ /* 0x000ee20000000800 */
[----:B----4-:R-:W-:Y:S01]  /*3a60*/  FADD R14, R28, R15 ;  /* 0x0000000f1c0e7221 */ /* 0x010fe20000000000 */
[----:B--2---:R-:W-:-:S06]  /*3a70*/  IMAD.WIDE R16, R69, 0x2, R70 ;  /* 0x0000000245107825 */ /* 0x004fcc00078e0246 */
[----:B------:R-:W2:Y:S01]  /*3a80*/  MUFU.EX2 R100, R19 ;  /* 0x0000001300647308 */ /* 0x000ea20000000800 */
[----:B-----5:R-:W-:-:S04]  /*3a90*/  FADD R14, R121, R14 ;  /* 0x0000000e790e7221 */ /* 0x020fc80000000000 */
[----:B---3--:R-:W-:-:S04]  /*3aa0*/  FADD R15, R123, R14 ;  /* 0x0000000e7b0f7221 */ /* 0x008fc80000000000 */
[----:B--2---:R-:W-:Y:S01]  /*3ab0*/  FADD R84, R100, R15 ;  /* 0x0000000f64547221 */ /* 0x004fe20000000000 */
[----:B------:R-:W-:-:S04]  /*3ac0*/  IMAD.WIDE R14, R69, 0x2, R74 ;  /* 0x00000002450e7825 */ /* 0x000fc800078e024a */
[----:B------:R2:W3:Y:S01]  /*3ad0*/  SHFL.BFLY PT, R85, R84, 0x10, 0x1f ;  /* 0x0e001f0054557f89 */ /* 0x0004e200000e0000 */
[----:B-1----:R-:W-:Y:S05]  /*3ae0*/  @!P2 BRA `(.L_x_15) ;  /* 0x00000020008ca947 */ /* 0x002fea0003800000 */
.L_x_24:
[C---:B------:R-:W-:Y:S01]  /*3af0*/  IMAD.WIDE R34, R69.reuse, 0x2, R54 ;  /* 0x0000000245227825 */ /* 0x040fe200078e0236 */
[----:B------:R1:W4:Y:S03]  /*3b00*/  LDG.E.U16 R119, desc[UR30][R14.64] ;  /* 0x0000001e0e777981 */ /* 0x000326000c1e1500 */
[C---:B------:R-:W-:Y:S01]  /*3b10*/  IMAD.WIDE R32, R69.reuse, 0x2, R50 ;  /* 0x0000000245207825 */ /* 0x040fe200078e0232 */
[----:B--2---:R5:W2:Y:S03]  /*3b20*/  LDG.E.U16 R117, desc[UR30][R16.64] ;  /* 0x0000001e10757981 */ /* 0x004aa6000c1e1500 */
[C---:B------:R-:W-:Y:S01]  /*3b30*/  IMAD.WIDE R30, R69.reuse, 0x2, R46 ;  /* 0x00000002451e7825 */ /* 0x040fe200078e022e */
[----:B---3--:R-:W3:Y:S03]  /*3b40*/  LDG.E.U16 R101, desc[UR30][R34.64] ;  /* 0x0000001e22657981 */ /* 0x008ee6000c1e1500 */
[C---:B------:R-:W-:Y:S01]  /*3b50*/  IMAD.WIDE R114, R69.reuse, 0x2, R64 ;  /* 0x0000000245727825 */ /* 0x040fe200078e0240 */
[----:B------:R-:W3:Y:S03]  /*3b60*/  LDG.E.U16 R29, desc[UR30][R32.64] ;  /* 0x0000001e201d7981 */ /* 0x000ee6000c1e1500 */
[C---:B------:R-:W-:Y:S01]  /*3b70*/  IMAD.WIDE R112, R69.reuse, 0x2, R58 ;  /* 0x0000000245707825 */ /* 0x040fe200078e023a */
[----:B------:R0:W3:Y:S03]  /*3b80*/  LDG.E.U16 R27, desc[UR30][R30.64] ;  /* 0x0000001e1e1b7981 */ /* 0x0000e6000c1e1500 */
[C---:B-1----:R-:W-:Y:S01]  /*3b90*/  IMAD.WIDE R14, R69.reuse, 0x2, R42 ;  /* 0x00000002450e7825 */ /* 0x042fe200078e022a */
[----:B------:R-:W3:Y:S03]  /*3ba0*/  LDG.E.U16 R115, desc[UR30][R114.64] ;  /* 0x0000001e72737981 */ /* 0x000ee6000c1e1500 */
[C---:B-----5:R-:W-:Y:S01]  /*3bb0*/  IMAD.WIDE R16, R69.reuse, 0x2, R72 ;  /* 0x0000000245107825 */ /* 0x060fe200078e0248 */
[----:B------:R-:W5:Y:S03]  /*3bc0*/  LDG.E.U16 R113, desc[UR30][R112.64] ;  /* 0x0000001e70717981 */ /* 0x000f66000c1e1500 */
[C---:B------:R-:W-:Y:S01]  /*3bd0*/  IMAD.WIDE R124, R69.reuse, 0x2, R52 ;  /* 0x00000002457c7825 */ /* 0x040fe200078e0234 */
[----:B------:R-:W5:Y:S03]  /*3be0*/  LDG.E.U16 R15, desc[UR30][R14.64] ;  /* 0x0000001e0e0f7981 */ /* 0x000f66000c1e1500 */
[C---:B------:R-:W-:Y:S01]  /*3bf0*/  IMAD.WIDE R18, R69.reuse, 0x2, R66 ;  /* 0x0000000245127825 */ /* 0x040fe200078e0242 */
[----:B------:R-:W5:Y:S03]  /*3c00*/  LDG.E.U16 R16, desc[UR30][R16.64] ;  /* 0x0000001e10107981 */ /* 0x000f66000c1e1500 */
[C---:B------:R-:W-:Y:S01]  /*3c10*/  IMAD.WIDE R22, R69.reuse, 0x2, R62 ;  /* 0x0000000245167825 */ /* 0x040fe200078e023e */
[----:B------:R-:W5:Y:S03]  /*3c20*/  LDG.E.U16 R112, desc[UR30][R18.64] ;  /* 0x0000001e12707981 */ /* 0x000f66000c1e1500 */
[C---:B------:R-:W-:Y:S01]  /*3c30*/  IMAD.WIDE R24, R69.reuse, 0x2, R56 ;  /* 0x0000000245187825 */ /* 0x040fe200078e0238 */
[----:B------:R-:W5:Y:S03]  /*3c40*/  LDG.E.U16 R114, desc[UR30][R22.64] ;  /* 0x0000001e16727981 */ /* 0x000f66000c1e1500 */
[C---:B0-----:R-:W-:Y:S01]  /*3c50*/  IMAD.WIDE R30, R69.reuse, 0x2, R48 ;  /* 0x00000002451e7825 */ /* 0x041fe200078e0230 */
[----:B------:R-:W5:Y:S03]  /*3c60*/  LDG.E.U16 R116, desc[UR30][R24.64] ;  /* 0x0000001e18747981 */ /* 0x000f66000c1e1500 */
[C---:B------:R-:W-:Y:S01]  /*3c70*/  IMAD.WIDE R32, R69.reuse, 0x2, R44 ;  /* 0x0000000245207825 */ /* 0x040fe200078e022c */
[----:B------:R-:W5:Y:S03]  /*3c80*/  LDG.E.U16 R124, desc[UR30][R124.64] ;  /* 0x0000001e7c7c7981 */ /* 0x000f66000c1e1500 */
[----:B------:R-:W-:Y:S01]  /*3c90*/  IMAD.WIDE R34, R69, 0x2, R40 ;  /* 0x0000000245227825 */ /* 0x000fe200078e0228 */
[----:B------:R-:W5:Y:S04]  /*3ca0*/  LDG.E.U16 R118, desc[UR30][R30.64] ;  /* 0x0000001e1e767981 */ /* 0x000f68000c1e1500 */
[----:B------:R-:W5:Y:S04]  /*3cb0*/  LDG.E.U16 R120, desc[UR30][R32.64] ;  /* 0x0000001e20787981 */ /* 0x000f68000c1e1500 */
[----:B------:R-:W5:Y:S01]  /*3cc0*/  LDG.E.U16 R122, desc[UR30][R34.64] ;  /* 0x0000001e227a7981 */ /* 0x000f62000c1e1500 */
[----:B------:R-:W-:-:S02]  /*3cd0*/  F2FP.BF16.F32.PACK_AB R5, R8, R5 ;  /* 0x000000050805723e */ /* 0x000fc400000010ff */
[----:B------:R-:W-:Y:S02]  /*3ce0*/  F2FP.BF16.F32.PACK_AB R6, R9, R6 ;  /* 0x000000060906723e */ /* 0x000fe400000010ff */
[----:B------:R-:W-:Y:S02]  /*3cf0*/  F2FP.BF16.F32.PACK_AB R8, R13, R10 ;  /* 0x0000000a0d08723e */ /* 0x000fe400000010ff */
[----:B------:R-:W-:Y:S02]  /*3d00*/  F2FP.BF16.F32.PACK_AB R9, R26, R11 ;  /* 0x0000000b1a09723e */ /* 0x000fe400000010ff */
[----:B------:R-:W-:Y:S02]  /*3d10*/  F2FP.BF16.F32.PACK_AB R4, R21, R4 ;  /* 0x000000041504723e */ /* 0x000fe400000010ff */
[----:B------:R-:W-:Y:S02]  /*3d20*/  F2FP.BF16.F32.PACK_AB R7, R12, R7 ;  /* 0x000000070c07723e */ /* 0x000fe400000010ff */
[----:B------:R-:W-:-:S02]  /*3d30*/  F2FP.BF16.F32.PACK_AB R10, R121, R28 ;  /* 0x0000001c790a723e */ /* 0x000fc400000010ff */
[----:B------:R-:W-:Y:S01]  /*3d40*/  F2FP.BF16.F32.PACK_AB R11, R100, R123 ;  /* 0x0000007b640b723e */ /* 0x000fe200000010ff */
[----:B------:R-:W-:-:S03]  /*3d50*/  FADD R100, -R39, R20 ;  /* 0x0000001427647221 */ /* 0x000fc60000000100 */
[----:B------:R-:W-:Y:S01]  /*3d60*/  STTM.16dp32bit_t0_t15.x8 tmem[UR14+0x40], R4 ;  /* 0x00004004000079ed */ /* 0x000fe2000898000e */
[----:B------:R-:W-:Y:S01]  /*3d70*/  STTM.16dp32bit_t16_t31.x8 tmem[UR14+0x48], R4 ;  /* 0x00004804000079ed */ /* 0x000fe200089a000e */
[----:B------:R-:W-:Y:S01]  /*3d80*/  FMUL R100, R100, 1.4426950216293334961 ;  /* 0x3fb8aa3b64647820 */ /* 0x000fe20000400000 */
[----:B------:R-:W-:Y:S01]  /*3d90*/  ULEA UR15, UR37, UR12, 0x3 ;  /* 0x0000000c250f7291 */ /* 0x000fe2000f8e18ff */
[----:B------:R-:W-:Y:S01]  /*3da0*/  FADD R84, R84, R85 ;  /* 0x0000005554547221 */ /* 0x000fe20000000000 */
[----:B------:R-:W-:Y:S02]  /*3db0*/  UMOV UR6, UR7 ;  /* 0x0000000700067c82 */ /* 0x000fe40008000000 */
[----:B------:R-:W-:Y:S01]  /*3dc0*/  UIADD3 UR15, UPT, UPT, UR15, 0x5000, URZ ;  /* 0x000050000f0f7890 */ /* 0x000fe2000fffe0ff */
[----:B----4-:R-:W-:Y:S04]  /*3dd0*/  STS.U16 [R38+UR12+0x4000], R119 ;  /* 0x0040007726007988 */ /* 0x010fe8000800040c */
[----:B--2---:R-:W-:Y:S04]  /*3de0*/  STS.U16 [R38+UR12+0x4200], R117 ;  /* 0x0042007526007988 */ /* 0x004fe8000800040c */
[----:B---3--:R-:W-:Y:S04]  /*3df0*/  STS.U16 [R38+UR12+0x4800], R101 ;  /* 0x0048006526007988 */ /* 0x008fe8000800040c */
[----:B------:R-:W-:Y:S04]  /*3e00*/  STS.U16 [R38+UR12+0x4a00], R29 ;  /* 0x004a001d26007988 */ /* 0x000fe8000800040c */
[----:B------:R-:W-:Y:S04]  /*3e10*/  STS.U16 [R38+UR12+0x4c00], R27 ;  /* 0x004c001b26007988 */ /* 0x000fe8000800040c */
[----:B------:R-:W-:Y:S04]  /*3e20*/  STS.U16 [R38+UR12+0x4400], R115 ;  /* 0x0044007326007988 */ /* 0x000fe8000800040c */
[----:B-----5:R-:W-:Y:S04]  /*3e30*/  STS.U16 [R38+UR12+0x4600], R113 ;  /* 0x0046007126007988 */ /* 0x020fe8000800040c */
[----:B------:R-:W-:Y:S04]  /*3e40*/  STS.U16 [R38+UR12+0x4e00], R15 ;  /* 0x004e000f26007988 */ /* 0x000fe8000800040c */
[----:B------:R0:W-:Y:S04]  /*3e50*/  STS.U16 [R37+UR12+0x4100], R16 ;  /* 0x0041001025007988 */ /* 0x0001e8000800040c */
[----:B------:R1:W-:Y:S04]  /*3e60*/  STS.U16 [R37+UR12+0x4300], R112 ;  /* 0x0043007025007988 */ /* 0x0003e8000800040c */
        /* <DEDUP_REMOVED lines=8> */
[----:B0-----:R-:W-:Y:S01]  /*3ef0*/  LDTM.16dp32bit_t0_t15.x32 R4, tmem[UR14] ;  /* 0x0000000e000479ee */ /* 0x001fe20008a80000 */
[----:B------:R-:W0:Y:S01]  /*3f00*/  LDTM.16dp32bit_t16_t31.x32 R4, tmem[UR14+0x20] ;  /* 0x0000200e000479ee */ /* 0x000e220008aa0000 */
[----:B------:R-:W0:Y:S01]  /*3f10*/  MUFU.EX2 R101, R100 ;  /* 0x0000006400657308 */ /* 0x000e220000000800 */
[----:B------:R-:W-:Y:S01]  /*3f20*/  NOP ;  /* 0x0000000000007918 */ /* 0x000fe20000000000 */
[C---:B0-----:R-:W-:Y:S01]  /*3f30*/  FMUL R4, R101.reuse, R4 ;  /* 0x0000000465047220 */ /* 0x041fe20000400000 */
        /* <DEDUP_REMOVED lines=32> */
[----:B------:R1:W-:Y:S01]  /*4140*/  STTM.16dp32bit_t16_t31.x32 tmem[UR14+0x20], R4 ;  /* 0x00002004000079ed */ /* 0x0003e20008aa000e */
[----:B------:R-:W0:Y:S02]  /*4150*/  FENCE.VIEW.ASYNC.T ;  /* 0x00000000000073c6 */ /* 0x000e240000000200 */
[----:B0-----:R-:W-:Y:S06]  /*4160*/  BAR.SYNC.DEFER_BLOCKING 0x0 ;  /* 0x0000000000007b1d */ /* 0x001fec0000010000 */
[----:B------:R0:W-:Y:S06]  /*4170*/  MEMBAR.ALL.CTA ;  /* 0x0000000000007992 */ /* 0x0001ec0000008000 */
[----:B0-----:R-:W0:Y:S02]  /*4180*/  FENCE.VIEW.ASYNC.S ;  /* 0x00000000000073c6 */ /* 0x001e240000000000 */
[----:B0-----:R-:W-:Y:S06]  /*4190*/  BAR.SYNC.DEFER_BLOCKING 0x0 ;  /* 0x0000000000007b1d */ /* 0x001fec0000010000 */
[----:B------:R-:W-:Y:S05]  /*41a0*/  BRA.U UP1, `(.L_x_16) ;  /* 0x0000000101387547 */ /* 0x000fea000b800000 */
[----:B------:R-:W-:Y:S01]  /*41b0*/  UIADD3 UR32, UPT, UPT, UR13, 0x48, URZ ;  /* 0x000000480d207890 */ /* 0x000fe2000fffe0ff */
[----:B------:R-:W-:Y:S01]  /*41c0*/  UMOV UR26, UR4 ;  /* 0x00000004001a7c82 */ /* 0x000fe20008000000 */
[----:B------:R-:W-:Y:S01]  /*41d0*/  UMOV UR27, 0x80004020 ;  /* 0x80004020001b7882 */ /* 0x000fe20000000000 */
[----:B------:R-:W-:Y:S01]  /*41e0*/  UMOV UR28, 0x0 ;  /* 0x00000000001c7882 */ /* 0x000fe20000000000 */
[----:B------:R-:W-:Y:S01]  /*41f0*/  UMOV UR29, 0x4100490 ;  /* 0x04100490001d7882 */ /* 0x000fe20000000000 */
[----:B------:R-:W-:Y:S01]  /*4200*/  UMOV UR10, UR15 ;  /* 0x0000000f000a7c82 */ /* 0x000fe20008000000 */
[----:B------:R-:W-:Y:S01]  /*4210*/  UMOV UR11, URZ ;  /* 0x000000ff000b7c82 */ /* 0x000fe20008000000 */
[----:B------:R-:W-:Y:S01]  /*4220*/  UMOV UR34, 0x0 ;  /* 0x0000000000227882 */ /* 0x000fe20000000000 */
[----:B------:R-:W-:Y:S01]  /*4230*/  UMOV UR35, 0x4100490 ;  /* 0x0410049000237882 */ /* 0x000fe20000000000 */
[----:B------:R0:W-:Y:S01]  /*4240*/  UTCHMMA tmem[UR17], gdesc[UR26], tmem[UR13], tmem[UR28], idesc[UR29], UPT ;  /* 0x00ff1c1a110079ea */ /* 0x0001e2000b80000d */
[----:B------:R-:W-:Y:S01]  /*4250*/  UMOV UR7, UR10 ;  /* 0x0000000a00077c82 */ /* 0x000fe20008000000 */
[----:B------:R0:W-:Y:S01]  /*4260*/  UTCHMMA tmem[UR32], gdesc[UR24], tmem[UR13], tmem[UR34], idesc[UR35], UPT ;  /* 0x00ff2218200079ea */ /* 0x0001e2000b80000d */
[----:B------:R0:W-:Y:S01]  /*4270*/  UTCBAR [UR7], URZ ;  /* 0x000000ff070073e9 */ /* 0x0001e200080000ff */
[----:B------:R-:W-:-:S02]  /*4280*/  NOP ;  /* 0x0000000000007918 */ /* 0x000fc40000000000 */
.L_x_16:
[----:B------:R-:W-:Y:S01]  /*4290*/  UIADD3 UR37, UPT, UPT, UR37, 0x1, URZ ;  /* 0x0000000125257890 */ /* 0x000fe2000fffe0ff */
[----:B------:R-:W-:Y:S01]  /*42a0*/  FFMA R60, R101, R60, R84 ;  /* 0x0000003c653c7223 */ /* 0x000fe20000000054 */
[----:B------:R-:W-:Y:S01]  /*42b0*/  UIADD3 UR8, UPT, UPT, UR8, 0x20, URZ ;  /* 0x0000002008087890 */ /* 0x000fe2000fffe0ff */
[----:B------:R-:W-:Y:S01]  /*42c0*/  VIADD R69, R69, UR23 ;  /* 0x0000001745457c36 */ /* 0x000fe20008000000 */
[----:B------:R-:W-:Y:S01]  /*42d0*/  UISETP.GT.AND UP2, UPT, UR37, 0x1, UPT ;  /* 0x000000012500788c */ /* 0x000fe2000bf44270 */
[----:B------:R-:W-:Y:S01]  /*42e0*/  IADD3 R68, PT, PT, R61, R68, RZ ;  /* 0x000000443d447210 */ /* 0x000fe20007ffe0ff */
[----:B-1----:R-:W-:Y:S01]  /*42f0*/  IMAD.U32 R22, RZ, RZ, UR6 ;  /* 0x00000006ff167e24 */ /* 0x002fe2000f8e00ff */
[----:B------:R-:W-:Y:S01]  /*4300*/  MOV R20, R39 ;  /* 0x0000002700147202 */ /* 0x000fe20000000f00 */
[----:B0-----:R-:W-:Y:S02]  /*4310*/  USEL UR7, URZ, 0x1, !UP2 ;  /* 0x00000001ff077887 */ /* 0x001fe4000d000000 */
[----:B------:R-:W-:-:S02]  /*4320*/  USEL UR37, UR37, URZ, !UP2 ;  /* 0x000000ff25257287 */ /* 0x000fc4000d000000 */
[----:B------:R-:W-:Y:S02]  /*4330*/  UISETP.GE.AND UP2, UPT, UR8, UR22, UPT ;  /* 0x000000160800728c */ /* 0x000fe4000bf46270 */
[----:B------:R-:W-:-:S07]  /*4340*/  ULOP3.LUT UR7, UR6, UR7, URZ, 0x3c, !UPT ;  /* 0x0000000706077292 */ /* 0x000fce000f8e3cff */
[----:B------:R-:W-:Y:S05]  /*4350*/  BRA.U !UP2, `(.L_x_17) ;  /* 0xffffffed0a0c7547 */ /* 0x000fea000b83ffff */
.L_x_12:
[----:B------:R-:W0:Y:S01]  /*4360*/  LDCU UR4, c[0x0][0x3f0] ;  /* 0x00007e00ff0477ac */ /* 0x000e220008000800 */
[----:B------:R-:W-:Y:S01]  /*4370*/  FSETP.GEU.AND P3, PT, |R60|, 1.175494350822287508e-38, PT ;  /* 0x008000003c00780b */ /* 0x000fe20003f6e200 */
[----:B------:R-:W-:Y:S01]  /*4380*/  IMAD.SHL.U32 R36, R0, 0x80, RZ ;  /* 0x0000008000247824 */ /* 0x000fe200078e00ff */
[----:B------:R-:W-:Y:S01]  /*4390*/  FSETP.GT.AND P2, PT, |R60|, 8.50705917302346158658e+37, PT ;  /* 0x7e8000003c00780b */ /* 0x000fe20003f44200 */
[----:B0-----:R-:W-:-:S09]  /*43a0*/  UISETP.GE.AND UP0, UPT, UR4, 0x1, UPT ;  /* 0x000000010400788c */ /* 0x001fd2000bf06270 */
[----:B------:R-:W-:Y:S05]  /*43b0*/  BRA.U !UP0, `(.L_x_18) ;  /* 0x0000000108107547 */ /* 0x000fea000b800000 */
[----:B------:R-:W-:-:S06]  /*43c0*/  USHF.L.U32 UR6, UR6, 0x1f, URZ ;  /* 0x0000001f06067899 */ /* 0x000fcc00080006ff */
[----:B------:R-:W-:-:S04]  /*43d0*/  MOV R3, UR6 ;  /* 0x0000000600037c02 */ /* 0x000fc80008000f00 */
[----:B------:R-:W0:Y:S02]  /*43e0*/  SYNCS.PHASECHK.TRANS64.TRYWAIT P4, [UR15], R3 ;  /* 0x00000003ff0075a7 */ /* 0x000e24000808110f */
[----:B0-----:R-:W-:Y:S05]  /*43f0*/  @!P4 BRA `(.L_x_19) ;  /* 0x000000180054c947 */ /* 0x001fea0003800000 */
.L_x_18:
[----:B------:R-:W-:Y:S01]  /*4400*/  BAR.SYNC.DEFER_BLOCKING 0x0 ;  /* 0x0000000000007b1d */ /* 0x000fe20000010000 */
[C---:B------:R-:W-:Y:S01]  /*4410*/  FMUL R3, R60.reuse, 8388608 ;  /* 0x4b0000003c037820 */ /* 0x040fe20000400000 */
[----:B------:R-:W-:Y:S01]  /*4420*/  FSETP.GEU.AND P4, PT, R60, 1.175494350822287508e-38, PT ;  /* 0x008000003c00780b */ /* 0x000fe20003f8e000 */
[----:B------:R-:W-:Y:S01]  /*4430*/  IMAD.SHL.U32 R46, R0, 0x10, RZ ;  /* 0x00000010002e7824 */ /* 0x000fe200078e00ff */
[----:B------:R-:W-:Y:S02]  /*4440*/  LOP3.LUT R36, R36, 0x800, RZ, 0xc0, !PT ;  /* 0x0000080024247812 */ /* 0x000fe400078ec0ff */
[----:B------:R-:W-:Y:S01]  /*4450*/  FSEL R49, R3, R60, !P4 ;  /* 0x0000003c03317208 */ /* 0x000fe20006000000 */
[----:B------:R-:W-:Y:S01]  /*4460*/  @P2 FMUL R60, R60, 0.25 ;  /* 0x3e8000003c3c2820 */ /* 0x000fe20000400000 */
[----:B------:R-:W-:Y:S01]  /*4470*/  LOP3.LUT R3, R46, 0xf0, RZ, 0xc0, !PT ;  /* 0x000000f02e037812 */ /* 0x000fe200078ec0ff */
[----:B------:R-:W0:Y:S01]  /*4480*/  LDCU.64 UR4, c[0x0][0x3e0] ;  /* 0x00007c00ff0477ac */ /* 0x000e220008000a00 */
[----:B------:R-:W-:Y:S01]  /*4490*/  SHF.R.U32.HI R37, RZ, 0x2, R0 ;  /* 0x00000002ff257819 */ /* 0x000fe20000011600 */
[----:B------:R-:W-:Y:S01]  /*44a0*/  @!P3 FMUL R60, R60, 16777216 ;  /* 0x4b8000003c3cb820 */ /* 0x000fe20000400000 */
[----:B------:R-:W-:Y:S01]  /*44b0*/  IADD3 R3, PT, PT, R3, UR12, R36 ;  /* 0x0000000c03037c10 */ /* 0x000fe2000fffe024 */
[----:B------:R-:W-:Y:S01]  /*44c0*/  VIADD R36, R49, 0xc0cafb0d ;  /* 0xc0cafb0d31247836 */ /* 0x000fe20000000000 */
[----:B------:R-:W-:Y:S01]  /*44d0*/  LOP3.LUT R38, R0, 0x60, RZ, 0xc0, !PT ;  /* 0x0000006000267812 */ /* 0x000fe200078ec0ff */
[----:B------:R-:W3:Y:S01]  /*44e0*/  MUFU.RCP R45, R60 ;  /* 0x0000003c002d7308 */ /* 0x000ee20000001000 */
[----:B------:R-:W-:-:S02]  /*44f0*/  LOP3.LUT R37, R37, 0x18, RZ, 0xc0, !PT ;  /* 0x0000001825257812 */ /* 0x000fc400078ec0ff */
[----:B------:R-:W-:Y:S02]  /*4500*/  LEA R38, R38, R3, 0x3 ;  /* 0x0000000326267211 */ /* 0x000fe400078e18ff */
[----:B------:R-:W-:Y:S02]  /*4510*/  LOP3.LUT R3, R37, 0x1f, R0, 0xf8, !PT ;  /* 0x0000001f25037812 */ /* 0x000fe400078ef800 */
[----:B------:R-:W-:Y:S01]  /*4520*/  LOP3.LUT R36, R36, 0xff800000, RZ, 0xc0, !PT ;  /* 0xff80000024247812 */ /* 0x000fe200078ec0ff */
[----:B------:R-:W4:Y:S02]  /*4530*/  @!P1 SYNCS.CCTL.IV [UR12+0x5000] ;  /* 0x00500000ff0099b1 */ /* 0x000f24000800000c */
[----:B----4-:R-:W-:Y:S01]  /*4540*/  BAR.SYNC.DEFER_BLOCKING 0x0 ;  /* 0x0000000000007b1d */ /* 0x010fe20000010000 */
[----:B------:R-:W-:Y:S01]  /*4550*/  SHF.L.U32 R40, R3, 0x3, RZ ;  /* 0x0000000303287819 */ /* 0x000fe200000006ff */
[----:B0-----:R-:W-:Y:S01]  /*4560*/  UIMAD UR4, UR9, UR4, URZ ;  /* 0x00000004090472a4 */ /* 0x001fe2000f8e02ff */
[----:B------:R-:W-:-:S02]  /*4570*/  FSEL R37, RZ, -23, P4 ;  /* 0xc1b80000ff257808 */ /* 0x000fc40002000000 */
[----:B------:R-:W-:Y:S01]  /*4580*/  LOP3.LUT R47, R40, 0xc0, RZ, 0xc0, !PT ;  /* 0x000000c0282f7812 */ /* 0x000fe200078ec0ff */
[C---:B------:R-:W-:Y:S01]  /*4590*/  IMAD.IADD R40, R49.reuse, 0x1, -R36 ;  /* 0x0000000131287824 */ /* 0x040fe200078e0a24 */
[----:B------:R-:W-:Y:S01]  /*45a0*/  I2FP.F32.S32 R42, R36 ;  /* 0x00000024002a7245 */ /* 0x000fe20000201400 */
[----:B-12---:R-:W-:Y:S01]  /*45b0*/  LDTM.16dp32bit_t0_t15.x32 R4, tmem[UR14] ;  /* 0x0000000e000479ee */ /* 0x006fe20008a80000 */
[----:B------:R-:W0:Y:S01]  /*45c0*/  LDTM.16dp32bit_t16_t31.x32 R4, tmem[UR14+0x20] ;  /* 0x0000200e000479ee */ /* 0x000e220008aa0000 */
[----:B------:R-:W-:Y:S01]  /*45d0*/  LOP3.LUT R44, R46, 0x30, RZ, 0xc0, !PT ;  /* 0x000000302e2c7812 */ /* 0x000fe200078ec0ff */
[----:B------:R-:W-:Y:S01]  /*45e0*/  FADD R43, R40, -1 ;  /* 0xbf800000282b7421 */ /* 0x000fe20000000000 */
[----:B------:R-:W-:Y:S01]  /*45f0*/  ISETP.GE.U32.AND P4, PT, R49, 0x7f800000, PT ;  /* 0x7f8000003100780c */ /* 0x000fe20003f86070 */
[----:B------:R-:W-:Y:S01]  /*4600*/  FFMA.FTZ R42, R42, 1.1920928955078125e-07, R37 ;  /* 0x340000002a2a7823 */ /* 0x000fe20000010025 */
[----:B------:R-:W-:Y:S01]  /*4610*/  IADD3 R36, PT, PT, R47, UR12, R44 ;  /* 0x0000000c2f247c10 */ /* 0x000fe2000fffe02c */
[----:B------:R-:W1:Y:S01]  /*4620*/  LDC R37, c[0x0][0x3e8] ;  /* 0x0000fa00ff257b82 */ /* 0x000e620000000800 */
[----:B------:R-:W-:Y:S01]  /*4630*/  SHF.L.U32 R3, R3, 0x4, RZ ;  /* 0x0000000403037819 */ /* 0x000fe200000006ff */
[----:B------:R-:W2:Y:S01]  /*4640*/  @!P1 SYNCS.CCTL.IV [UR12+0x5008] ;  /* 0x00500800ff0099b1 */ /* 0x000ea2000800000c */
[----:B------:R-:W-:Y:S01]  /*4650*/  NOP ;  /* 0x0000000000007918 */ /* 0x000fe20000000000 */
[----:B------:R-:W-:Y:S01]  /*4660*/  FSETP.NEU.AND P1, PT, R49, RZ, PT ;  /* 0x000000ff3100720b */ /* 0x000fe20003f2d000 */
[----:B0-----:R-:W-:Y:S01]  /*4670*/  @P2 FMUL R6, R6, 0.25 ;  /* 0x3e80000006062820 */ /* 0x001fe20000400000 */
[----:B------:R-:W-:Y:S01]  /*4680*/  @P2 FMUL R5, R5, 0.25 ;  /* 0x3e80000005052820 */ /* 0x000fe20000400000 */
[----:B------:R-:W-:Y:S01]  /*4690*/  @P2 FMUL R7, R7, 0.25 ;  /* 0x3e80000007072820 */ /* 0x000fe20000400000 */
[----:B------:R-:W-:Y:S01]  /*46a0*/  @P2 FMUL R8, R8, 0.25 ;  /* 0x3e80000008082820 */ /* 0x000fe20000400000 */
[----:B------:R-:W-:Y:S01]  /*46b0*/  @!P3 FMUL R6, R6, 16777216 ;  /* 0x4b8000000606b820 */ /* 0x000fe20000400000 */
[----:B------:R-:W-:Y:S01]  /*46c0*/  @P2 FMUL R10, R10, 0.25 ;  /* 0x3e8000000a0a2820 */ /* 0x000fe20000400000 */
[----:B------:R-:W-:Y:S01]  /*46d0*/  @!P3 FMUL R5, R5, 16777216 ;  /* 0x4b8000000505b820 */ /* 0x000fe20000400000 */
[----:B------:R-:W-:Y:S01]  /*46e0*/  @!P3 FMUL R7, R7, 16777216 ;  /* 0x4b8000000707b820 */ /* 0x000fe20000400000 */
[----:B---3--:R-:W-:Y:S01]  /*46f0*/  FMUL R41, R45, R6 ;  /* 0x000000062d297220 */ /* 0x008fe20000400000 */
[----:B------:R-:W-:-:S02]  /*4700*/  HFMA2 R6, -RZ, RZ, 1.443359375, -0.2030029296875 ;  /* 0x3dc6b27fff067431 */ /* 0x000fc400000001ff */
[----:B------:R-:W-:Y:S01]  /*4710*/  @!P3 FMUL R8, R8, 16777216 ;  /* 0x4b8000000808b820 */ /* 0x000fe20000400000 */
[----:B------:R-:W-:Y:S01]  /*4720*/  @!P3 FMUL R10, R10, 16777216 ;  /* 0x4b8000000a0ab820 */ /* 0x000fe20000400000 */
[C---:B------:R-:W-:Y:S01]  /*4730*/  FMUL R5, R45.reuse, R5 ;  /* 0x000000052d057220 */ /* 0x040fe20000400000 */
[C---:B------:R-:W-:Y:S01]  /*4740*/  FMUL R40, R45.reuse, R7 ;  /* 0x000000072d287220 */ /* 0x040fe20000400000 */
[C---:B------:R-:W-:Y:S01]  /*4750*/  FMUL R7, R45.reuse, R8 ;  /* 0x000000082d077220 */ /* 0x040fe20000400000 */
[----:B------:R-:W-:Y:S01]  /*4760*/  FMUL R10, R45, R10 ;  /* 0x0000000a2d0a7220 */ /* 0x000fe20000400000 */
[----:B------:R-:W-:Y:S01]  /*4770*/  @P2 FMUL R11, R11, 0.25 ;  /* 0x3e8000000b0b2820 */ /* 0x000fe20000400000 */
[----:B------:R-:W-:Y:S01]  /*4780*/  @P2 FMUL R12, R12, 0.25 ;  /* 0x3e8000000c0c2820 */ /* 0x000fe20000400000 */
[----:B------:R-:W-:Y:S01]  /*4790*/  F2FP.BF16.F32.PACK_AB R8, R40, R5 ;  /* 0x000000052808723e */ /* 0x000fe200000010ff */
[C---:B------:R-:W-:Y:S01]  /*47a0*/  FFMA.FTZ R6, R43.reuse, R6, -0.16845393180847167969 ;  /* 0xbe2c7f302b067423 */ /* 0x040fe20000010006 */
[----:B------:R-:W-:Y:S01]  /*47b0*/  F2FP.BF16.F32.PACK_AB R5, R10, R7 ;  /* 0x000000070a05723e */ /* 0x000fe200000010ff */
[----:B------:R-:W-:Y:S01]  /*47c0*/  @P2 FMUL R14, R14, 0.25 ;  /* 0x3e8000000e0e2820 */ /* 0x000fe20000400000 */
[----:B------:R-:W-:Y:S01]  /*47d0*/  @P2 FMUL R4, R4, 0.25 ;  /* 0x3e80000004042820 */ /* 0x000fe20000400000 */
[----:B------:R-:W-:Y:S01]  /*47e0*/  FFMA.FTZ R10, R43, R6, 0.1716887056827545166 ;  /* 0x3e2fcf2a2b0a7423 */ /* 0x000fe20000010006 */
[----:B------:R-:W-:Y:S01]  /*47f0*/  @!P3 FMUL R11, R11, 16777216 ;  /* 0x4b8000000b0bb820 */ /* 0x000fe20000400000 */
[----:B------:R-:W-:Y:S01]  /*4800*/  @!P3 FMUL R12, R12, 16777216 ;  /* 0x4b8000000c0cb820 */ /* 0x000fe20000400000 */
[----:B------:R-:W-:Y:S01]  /*4810*/  @!P3 FMUL R14, R14, 16777216 ;  /* 0x4b8000000e0eb820 */ /* 0x000fe20000400000 */
[----:B------:R-:W-:Y:S01]  /*4820*/  FFMA.FTZ R10, R43, R10, -0.17900948226451873779 ;  /* 0xbe374e432b0a7423 */ /* 0x000fe2000001000a */
[----:B------:R-:W-:Y:S01]  /*4830*/  @P2 FMUL R16, R16, 0.25 ;  /* 0x3e80000010102820 */ /* 0x000fe20000400000 */
[----:B------:R-:W-:Y:S01]  /*4840*/  @P2 FMUL R9, R9, 0.25 ;  /* 0x3e80000009092820 */ /* 0x000fe20000400000 */
[----:B------:R-:W-:Y:S01]  /*4850*/  @P2 FMUL R13, R13, 0.25 ;  /* 0x3e8000000d0d2820 */ /* 0x000fe20000400000 */
[----:B------:R-:W-:Y:S01]  /*4860*/  FFMA.FTZ R10, R43, R10, 0.20512372255325317383 ;  /* 0x3e520bf42b0a7423 */ /* 0x000fe2000001000a */
[----:B------:R-:W-:Y:S01]  /*4870*/  @P2 FMUL R15, R15, 0.25 ;  /* 0x3e8000000f0f2820 */ /* 0x000fe20000400000 */
[----:B------:R-:W-:Y:S01]  /*4880*/  @P2 FMUL R17, R17, 0.25 ;  /* 0x3e80000011112820 */ /* 0x000fe20000400000 */
[----:B------:R-:W-:Y:S01]  /*4890*/  @P2 FMUL R18, R18, 0.25 ;  /* 0x3e80000012122820 */ /* 0x000fe20000400000 */
[----:B------:R-:W-:Y:S01]  /*48a0*/  FFMA.FTZ R10, R43, R10, -0.24046532809734344482 ;  /* 0xbe763c8b2b0a7423 */ /* 0x000fe2000001000a */
[----:B------:R-:W-:Y:S01]  /*48b0*/  @P2 FMUL R19, R19, 0.25 ;  /* 0x3e80000013132820 */ /* 0x000fe20000400000 */
[----:B------:R-:W-:Y:S01]  /*48c0*/  @!P3 FMUL R4, R4, 16777216 ;  /* 0x4b8000000404b820 */ /* 0x000fe20000400000 */
[----:B------:R-:W-:Y:S01]  /*48d0*/  FMUL R44, R45, R11 ;  /* 0x0000000b2d2c7220 */ /* 0x000fe20000400000 */
[----:B------:R-:W-:Y:S01]  /*48e0*/  FFMA.FTZ R10, R43, R10, 0.28857114911079406738 ;  /* 0x3e93bf992b0a7423 */ /* 0x000fe2000001000a */
[C---:B------:R-:W-:Y:S01]  /*48f0*/  FMUL R12, R45.reuse, R12 ;  /* 0x0000000c2d0c7220 */ /* 0x040fe20000400000 */
[----:B------:R-:W-:Y:S01]  /*4900*/  FMUL R11, R45, R14 ;  /* 0x0000000e2d0b7220 */ /* 0x000fe20000400000 */
[----:B------:R-:W-:Y:S01]  /*4910*/  @!P3 FMUL R16, R16, 16777216 ;  /* 0x4b8000001010b820 */ /* 0x000fe20000400000 */
[----:B------:R-:W-:Y:S01]  /*4920*/  FFMA.FTZ R10, R43, R10, -0.36067417263984680176 ;  /* 0xbeb8aa492b0a7423 */ /* 0x000fe2000001000a */
[----:B------:R-:W-:Y:S01]  /*4930*/  @!P3 FMUL R9, R9, 16777216 ;  /* 0x4b8000000909b820 */ /* 0x000fe20000400000 */
[----:B------:R-:W-:Y:S01]  /*4940*/  @!P3 FMUL R13, R13, 16777216 ;  /* 0x4b8000000d0db820 */ /* 0x000fe20000400000 */
[----:B------:R-:W-:Y:S01]  /*4950*/  @!P3 FMUL R15, R15, 16777216 ;  /* 0x4b8000000f0fb820 */ /* 0x000fe20000400000 */
[----:B------:R-:W-:Y:S01]  /*4960*/  @!P3 FMUL R17, R17, 16777216 ;  /* 0x4b8000001111b820 */ /* 0x000fe20000400000 */
[----:B------:R-:W-:Y:S01]  /*4970*/  @!P3 FMUL R18, R18, 16777216 ;  /* 0x4b8000001212b820 */ /* 0x000fe20000400000 */
[----:B------:R-:W-:Y:S01]  /*4980*/  @!P3 FMUL R19, R19, 16777216 ;  /* 0x4b8000001313b820 */ /* 0x000fe20000400000 */
[----:B------:R-:W-:Y:S01]  /*4990*/  FFMA.FTZ R10, R43, R10, 0.48089820146560668945 ;  /* 0x3ef6384a2b0a7423 */ /* 0x000fe2000001000a */
[----:B------:R-:W-:Y:S01]  /*49a0*/  FMUL R4, R45, R4 ;  /* 0x000000042d047220 */ /* 0x000fe20000400000 */
[----:B------:R-:W-:Y:S01]  /*49b0*/  F2FP.BF16.F32.PACK_AB R6, R11, R12 ;  /* 0x0000000c0b06723e */ /* 0x000fe200000010ff */
[C---:B------:R-:W-:Y:S01]  /*49c0*/  FMUL R7, R45.reuse, R16 ;  /* 0x000000102d077220 */ /* 0x040fe20000400000 */
[C---:B------:R-:W-:Y:S01]  /*49d0*/  FMUL R9, R45.reuse, R9 ;  /* 0x000000092d097220 */ /* 0x040fe20000400000 */
[C---:B------:R-:W-:Y:S01]  /*49e0*/  FMUL R13, R45.reuse, R13 ;  /* 0x0000000d2d0d7220 */ /* 0x040fe20000400000 */
[C---:B------:R-:W-:Y:S01]  /*49f0*/  FMUL R14, R45.reuse, R15 ;  /* 0x0000000f2d0e7220 */ /* 0x040fe20000400000 */
[----:B------:R-:W-:Y:S01]  /*4a00*/  FMUL R11, R45, R17 ;  /* 0x000000112d0b7220 */ /* 0x000fe20000400000 */
[----:B------:R-:W-:Y:S01]  /*4a10*/  FFMA.FTZ R10, R43, R10, -0.72134751081466674805 ;  /* 0xbf38aa3b2b0a7423 */ /* 0x000fe2000001000a */
[C---:B------:R-:W-:Y:S01]  /*4a20*/  FMUL R18, R45.reuse, R18 ;  /* 0x000000122d127220 */ /* 0x040fe20000400000 */
[----:B------:R-:W-:Y:S01]  /*4a30*/  FMUL R16, R45, R19 ;  /* 0x000000132d107220 */ /* 0x000fe20000400000 */
[----:B------:R-:W-:Y:S01]  /*4a40*/  F2FP.BF16.F32.PACK_AB R4, R41, R4 ;  /* 0x000000042904723e */ /* 0x000fe200000010ff */
[C---:B------:R-:W-:Y:S01]  /*4a50*/  FMUL R12, R43.reuse, R10 ;  /* 0x0000000a2b0c7220 */ /* 0x040fe20000400000 */
[----:B------:R-:W0:Y:S01]  /*4a60*/  LDC.64 R40, c[0x0][0x398] ;  /* 0x0000e600ff287b82 */ /* 0x000e220000000a00 */
[----:B------:R-:W-:Y:S01]  /*4a70*/  F2FP.BF16.F32.PACK_AB R9, R44, R9 ;  /* 0x000000092c09723e */ /* 0x000fe200000010ff */
[----:B------:R-:W-:Y:S01]  /*4a80*/  @P2 FMUL R26, R26, 0.25 ;  /* 0x3e8000001a1a2820 */ /* 0x000fe20000400000 */
[----:B------:R-:W-:Y:S01]  /*4a90*/  F2FP.BF16.F32.PACK_AB R10, R14, R13 ;  /* 0x0000000d0e0a723e */ /* 0x000fe200000010ff */
[----:B------:R-:W-:Y:S01]  /*4aa0*/  FMUL R12, R43, R12 ;  /* 0x0000000c2b0c7220 */ /* 0x000fe20000400000 */
[----:B------:R-:W-:Y:S01]  /*4ab0*/  F2FP.BF16.F32.PACK_AB R7, R18, R7 ;  /* 0x000000071207723e */ /* 0x000fe200000010ff */
[----:B------:R-:W-:Y:S01]  /*4ac0*/  @P2 FMUL R20, R20, 0.25 ;  /* 0x3e80000014142820 */ /* 0x000fe20000400000 */
[----:B------:R-:W-:Y:S01]  /*4ad0*/  F2FP.BF16.F32.PACK_AB R11, R16, R11 ;  /* 0x0000000b100b723e */ /* 0x000fe200000010ff */
[----:B------:R-:W-:Y:S01]  /*4ae0*/  @P2 FMUL R21, R21, 0.25 ;  /* 0x3e80000015152820 */ /* 0x000fe20000400000 */
[----:B------:R-:W-:Y:S01]  /*4af0*/  SHF.R.U32.HI R44, RZ, 0x6, R0 ;  /* 0x00000006ff2c7819 */ /* 0x000fe20000011600 */
[----:B--2---:R2:W-:Y:S01]  /*4b00*/  STS.128 [R38], R4 ;  /* 0x0000000426007388 */ /* 0x0045e20000000c00 */
[----:B------:R-:W-:Y:S01]  /*4b10*/  @P2 FMUL R25, R25, 0.25 ;  /* 0x3e80000019192820 */ /* 0x000fe20000400000 */
[----:B------:R-:W-:Y:S01]  /*4b20*/  @P2 FMUL R27, R27, 0.25 ;  /* 0x3e8000001b1b2820 */ /* 0x000fe20000400000 */
[----:B------:R-:W-:Y:S01]  /*4b30*/  SGXT.U32 R44, R44, 0x1 ;  /* 0x000000012c2c781a */ /* 0x000fe20000000000 */
[----:B------:R3:W-:Y:S01]  /*4b40*/  STS.128 [R38+0x400], R8 ;  /* 0x0004000826007388 */ /* 0x0007e20000000c00 */
[----:B------:R-:W-:Y:S01]  /*4b50*/  @!P3 FMUL R26, R26, 16777216 ;  /* 0x4b8000001a1ab820 */ /* 0x000fe20000400000 */
[----:B------:R-:W-:Y:S01]  /*4b60*/  FFMA.FTZ R43, R43, 1.4426950216293334961, R12 ;  /* 0x3fb8aa3b2b2b7823 */ /* 0x000fe2000001000c */
[----:B------:R-:W-:Y:S01]  /*4b70*/  @P2 FMUL R28, R28, 0.25 ;  /* 0x3e8000001c1c2820 */ /* 0x000fe20000400000 */
[----:B-1----:R-:W-:-:S02]  /*4b80*/  IMAD R44, R44, R37, RZ ;  /* 0x000000252c2c7224 */ /* 0x002fc400078e02ff */
[----:B------:R-:W-:Y:S01]  /*4b90*/  @P2 FMUL R30, R30, 0.25 ;  /* 0x3e8000001e1e2820 */ /* 0x000fe20000400000 */
[----:B------:R-:W-:Y:S02]  /*4ba0*/  IMAD R12, R2, UR5, RZ ;  /* 0x00000005020c7c24 */ /* 0x000fe4000f8e02ff */
[----:B------:R-:W-:Y:S01]  /*4bb0*/  @!P3 FMUL R20, R20, 16777216 ;  /* 0x4b8000001414b820 */ /* 0x000fe20000400000 */
[----:B------:R-:W-:Y:S01]  /*4bc0*/  @!P3 FMUL R21, R21, 16777216 ;  /* 0x4b8000001515b820 */ /* 0x000fe20000400000 */
[----:B------:R-:W-:Y:S01]  /*4bd0*/  @!P3 FMUL R25, R25, 16777216 ;  /* 0x4b8000001919b820 */ /* 0x000fe20000400000 */
[----:B------:R-:W-:Y:S01]  /*4be0*/  @!P3 FMUL R27, R27, 16777216 ;  /* 0x4b8000001b1bb820 */ /* 0x000fe20000400000 */
[----:B------:R-:W-:Y:S01]  /*4bf0*/  USHF.L.U32 UR5, UR4, 0x1, URZ ;  /* 0x0000000104057899 */ /* 0x000fe200080006ff */
[----:B--2---:R-:W-:Y:S01]  /*4c00*/  FMUL R6, R45, R26 ;  /* 0x0000001a2d067220 */ /* 0x004fe20000400000 */
[----:B------:R-:W-:Y:S01]  /*4c10*/  @P2 FMUL R22, R22, 0.25 ;  /* 0x3e80000016162820 */ /* 0x000fe20000400000 */
[----:B------:R-:W-:Y:S01]  /*4c20*/  @P2 FMUL R24, R24, 0.25 ;  /* 0x3e80000018182820 */ /* 0x000fe20000400000 */
[----:B------:R-:W-:Y:S01]  /*4c30*/  @!P3 FMUL R28, R28, 16777216 ;  /* 0x4b8000001c1cb820 */ /* 0x000fe20000400000 */
[----:B------:R-:W-:Y:S01]  /*4c40*/  @!P3 FMUL R30, R30, 16777216 ;  /* 0x4b8000001e1eb820 */ /* 0x000fe20000400000 */
[----:B------:R-:W-:-:S02]  /*4c50*/  IMAD R26, R37, 0x2, R44 ;  /* 0x00000002251a7824 */ /* 0x000fc400078e022c */
[C---:B---3--:R-:W-:Y:S01]  /*4c60*/  FMUL R8, R45.reuse, R20 ;  /* 0x000000142d087220 */ /* 0x048fe20000400000 */
[----:B------:R-:W-:Y:S01]  /*4c70*/  @P4 IMAD.MOV.U32 R14, RZ, RZ, 0x7f800000 ;  /* 0x7f800000ff0e4424 */ /* 0x000fe200078e00ff */
[----:B------:R-:W-:Y:S01]  /*4c80*/  SHF.L.U32 R13, R12, 0x1, RZ ;  /* 0x000000010c0d7819 */ /* 0x000fe200000006ff */
[C---:B------:R-:W-:Y:S01]  /*4c90*/  FMUL R20, R45.reuse, R21 ;  /* 0x000000152d147220 */ /* 0x040fe20000400000 */
[C---:B------:R-:W-:Y:S01]  /*4ca0*/  FMUL R21, R45.reuse, R25 ;  /* 0x000000192d157220 */ /* 0x040fe20000400000 */
[C---:B------:R-:W-:Y:S01]  /*4cb0*/  FMUL R10, R45.reuse, R27 ;  /* 0x0000001b2d0a7220 */ /* 0x040fe20000400000 */
[----:B------:R-:W-:Y:S01]  /*4cc0*/  FADD R42, R42, R43 ;  /* 0x0000002b2a2a7221 */ /* 0x000fe20000000000 */
[----:B------:R-:W-:Y:S01]  /*4cd0*/  @!P3 FMUL R22, R22, 16777216 ;  /* 0x4b8000001616b820 */ /* 0x000fe20000400000 */
[----:B------:R-:W-:Y:S01]  /*4ce0*/  @!P3 FMUL R24, R24, 16777216 ;  /* 0x4b8000001818b820 */ /* 0x000fe20000400000 */
[C---:B------:R-:W-:Y:S01]  /*4cf0*/  FMUL R7, R45.reuse, R28 ;  /* 0x0000001c2d077220 */ /* 0x040fe20000400000 */
[----:B------:R-:W-:Y:S01]  /*4d00*/  FMUL R30, R45, R30 ;  /* 0x0000001e2d1e7220 */ /* 0x000fe20000400000 */
[----:B------:R-:W-:Y:S01]  /*4d10*/  @P4 FFMA.FTZ R42, R49, R14, +INF ;  /* 0x7f800000312a4423 */ /* 0x000fe2000001000e */
[----:B------:R-:W-:Y:S01]  /*4d20*/  LEA R28, R37, R26, 0x1 ;  /* 0x0000001a251c7211 */ /* 0x000fe200078e08ff */
[----:B------:R-:W-:Y:S01]  /*4d30*/  @P2 FMUL R32, R32, 0.25 ;  /* 0x3e80000020202820 */ /* 0x000fe20000400000 */
[----:B0-----:R-:W-:Y:S01]  /*4d40*/  IADD3 R16, P4, P5, R13, UR5, R40 ;  /* 0x000000050d107c10 */ /* 0x001fe2000fd9e028 */
[----:B------:R-:W-:Y:S01]  /*4d50*/  @P2 FMUL R34, R34, 0.25 ;  /* 0x3e80000022222820 */ /* 0x000fe20000400000 */
[----:B------:R-:W-:Y:S01]  /*4d60*/  UIMAD.WIDE UR4, UR4, 0x2, URZ ;  /* 0x00000002040478a5 */ /* 0x000fe2000f8e02ff */
[----:B------:R-:W-:-:S04]  /*4d70*/  IMAD.HI R4, R12, 0x2, RZ ;  /* 0x000000020c047827 */ /* 0x000fc800078e02ff */
[C---:B------:R-:W-:Y:S01]  /*4d80*/  FMUL R5, R45.reuse, R22 ;  /* 0x000000162d057220 */ /* 0x040fe20000400000 */
[----:B------:R-:W-:Y:S01]  /*4d90*/  FMUL R9, R45, R24 ;  /* 0x000000182d097220 */ /* 0x000fe20000400000 */
[----:B------:R-:W-:Y:S01]  /*4da0*/  F2FP.BF16.F32.PACK_AB R21, R10, R21 ;  /* 0x000000150a15723e */ /* 0x000fe200000010ff */
[----:B------:R-:W-:Y:S01]  /*4db0*/  @P2 FMUL R23, R23, 0.25 ;  /* 0x3e80000017172820 */ /* 0x000fe20000400000 */
[----:B------:R-:W-:Y:S01]  /*4dc0*/  LOP3.LUT R40, R46, 0x7f0, RZ, 0xc0, !PT ;  /* 0x000007f02e287812 */ /* 0x000fe200078ec0ff */
[----:B------:R-:W-:Y:S01]  /*4dd0*/  BAR.SYNC.DEFER_BLOCKING 0x0 ;  /* 0x0000000000007b1d */ /* 0x000fe20000010000 */
[----:B------:R-:W-:Y:S01]  /*4de0*/  F2FP.BF16.F32.PACK_AB R10, R30, R7 ;  /* 0x000000071e0a723e */ /* 0x000fe200000010ff */
[----:B------:R-:W-:Y:S01]  /*4df0*/  @!P3 FMUL R32, R32, 16777216 ;  /* 0x4b8000002020b820 */ /* 0x000fe20000400000 */
[----:B------:R-:W-:Y:S01]  /*4e00*/  @!P3 FMUL R34, R34, 16777216 ;  /* 0x4b8000002222b820 */ /* 0x000fe20000400000 */
[----:B------:R-:W-:Y:S02]  /*4e10*/  IMAD R30, R37, 0x2, R28 ;  /* 0x00000002251e7824 */ /* 0x000fe400078e021c */
[----:B------:R-:W-:Y:S01]  /*4e20*/  @P2 FMUL R33, R33, 0.25 ;  /* 0x3e80000021212820 */ /* 0x000fe20000400000 */
[----:B------:R-:W-:Y:S01]  /*4e30*/  @P2 FMUL R35, R35, 0.25 ;  /* 0x3e80000023232820 */ /* 0x000fe20000400000 */
[----:B------:R-:W-:Y:S01]  /*4e40*/  IADD3.X R17, PT, PT, R4, UR5, R41, P4, P5 ;  /* 0x0000000504117c10 */ /* 0x000fe2000a7ea429 */
[----:B------:R-:W-:Y:S01]  /*4e50*/  @!P3 FMUL R23, R23, 16777216 ;  /* 0x4b8000001717b820 */ /* 0x000fe20000400000 */
[----:B------:R-:W-:Y:S01]  /*4e60*/  F2FP.BF16.F32.PACK_AB R8, R5, R8 ;  /* 0x000000080508723e */ /* 0x000fe200000010ff */
[C---:B------:R-:W-:Y:S01]  /*4e70*/  FMUL R11, R45.reuse, R32 ;  /* 0x000000202d0b7220 */ /* 0x040fe20000400000 */
[----:B------:R-:W-:Y:S01]  /*4e80*/  F2FP.BF16.F32.PACK_AB R9, R6, R9 ;  /* 0x000000090609723e */ /* 0x000fe200000010ff */
[----:B------:R-:W-:Y:S01]  /*4e90*/  FMUL R34, R45, R34 ;  /* 0x000000222d227220 */ /* 0x000fe20000400000 */
[----:B------:R-:W-:Y:S01]  /*4ea0*/  @!P3 FMUL R33, R33, 16777216 ;  /* 0x4b8000002121b820 */ /* 0x000fe20000400000 */
[----:B------:R-:W-:Y:S01]  /*4eb0*/  @!P3 FMUL R35, R35, 16777216 ;  /* 0x4b8000002323b820 */ /* 0x000fe20000400000 */
[----:B------:R-:W-:Y:S01]  /*4ec0*/  LEA R32, R37, R30, 0x1 ;  /* 0x0000001e25207211 */ /* 0x000fe200078e08ff */
[C---:B------:R-:W-:Y:S01]  /*4ed0*/  FMUL R23, R45.reuse, R23 ;  /* 0x000000172d177220 */ /* 0x040fe20000400000 */
[----:B------:R-:W-:Y:S01]  /*4ee0*/  FSEL R42, R42, -INF , P1 ;  /* 0xff8000002a2a7808 */ /* 0x000fe20000800000 */
[C---:B------:R-:W-:Y:S01]  /*4ef0*/  FMUL R33, R45.reuse, R33 ;  /* 0x000000212d217220 */ /* 0x040fe20000400000 */
[----:B------:R-:W-:Y:S01]  /*4f00*/  FMUL R18, R45, R35 ;  /* 0x000000232d127220 */ /* 0x000fe20000400000 */
[----:B------:R-:W-:Y:S01]  /*4f10*/  F2FP.BF16.F32.PACK_AB R11, R34, R11 ;  /* 0x0000000b220b723e */ /* 0x000fe200000010ff */
[----:B------:R-:W-:-:S02]  /*4f20*/  IMAD R34, R37, 0x2, R32 ;  /* 0x0000000225227824 */ /* 0x000fc400078e0220 */
[----:B------:R-:W-:Y:S01]  /*4f30*/  @P2 FMUL R29, R29, 0.25 ;  /* 0x3e8000001d1d2820 */ /* 0x000fe20000400000 */
[----:B------:R-:W-:Y:S01]  /*4f40*/  @P2 FMUL R31, R31, 0.25 ;  /* 0x3e8000001f1f2820 */ /* 0x000fe20000400000 */
[----:B------:R-:W0:Y:S01]  /*4f50*/  LDS.128 R12, [R40+UR12] ;  /* 0x0000000c280c7984 */ /* 0x000e220008000c00 */
[----:B------:R-:W-:Y:S01]  /*4f60*/  F2FP.BF16.F32.PACK_AB R20, R23, R20 ;  /* 0x000000141714723e */ /* 0x000fe200000010ff */
[----:B------:R-:W-:Y:S01]  /*4f70*/  FFMA R39, R42, 0.69314718246459960938, R39 ;  /* 0x3f3172182a277823 */ /* 0x000fe20000000027 */
[----:B------:R-:W-:Y:S01]  /*4f80*/  F2FP.BF16.F32.PACK_AB R23, R18, R33 ;  /* 0x000000211217723e */ /* 0x000fe200000010ff */
[----:B------:R-:W-:Y:S01]  /*4f90*/  LDS.128 R4, [R40+UR12+0x800] ;  /* 0x0008000c28047984 */ /* 0x000fe20008000c00 */
[----:B------:R-:W-:Y:S01]  /*4fa0*/  @!P3 FMUL R29, R29, 16777216 ;  /* 0x4b8000001d1db820 */ /* 0x000fe20000400000 */
[----:B------:R-:W-:Y:S01]  /*4fb0*/  @!P3 FMUL R31, R31, 16777216 ;  /* 0x4b8000001f1fb820 */ /* 0x000fe20000400000 */
[----:B------:R-:W-:Y:S01]  /*4fc0*/  BAR.SYNC.DEFER_BLOCKING 0x0 ;  /* 0x0000000000007b1d */ /* 0x000fe20000010000 */
[C---:B------:R-:W-:Y:S01]  /*4fd0*/  LEA R18, P1, R44.reuse, R16, 0x1 ;  /* 0x000000102c127211 */ /* 0x040fe200078208ff */
[----:B------:R-:W-:Y:S01]  /*4fe0*/  FMUL R22, R45, R29 ;  /* 0x0000001d2d167220 */ /* 0x000fe20000400000 */
[----:B------:R-:W-:Y:S01]  /*4ff0*/  LEA R42, R37, R34, 0x1 ;  /* 0x00000022252a7211 */ /* 0x000fe200078e08ff */
[----:B------:R-:W-:Y:S01]  /*5000*/  FMUL R31, R45, R31 ;  /* 0x0000001f2d1f7220 */ /* 0x000fe20000400000 */
[----:B------:R-:W-:Y:S01]  /*5010*/  LEA.HI.X.SX32 R19, R44, R17, 0x1, P1 ;  /* 0x000000112c137211 */ /* 0x000fe200008f0eff */
[----:B------:R-:W1:Y:S01]  /*5020*/  LDCU UR4, c[0x0][0x3ec] ;  /* 0x00007d80ff0477ac */ /* 0x000e620008000800 */
[----:B------:R-:W-:Y:S01]  /*5030*/  LEA R24, P2, R26, R16, 0x1 ;  /* 0x000000101a187211 */ /* 0x000fe200078408ff */
[----:B------:R-:W-:Y:S01]  /*5040*/  IMAD R44, R37, 0x2, R42 ;  /* 0x00000002252c7824 */ /* 0x000fe200078e022a */
[----:B------:R-:W-:-:S02]  /*5050*/  F2FP.BF16.F32.PACK_AB R22, R31, R22 ;  /* 0x000000161f16723e */ /* 0x000fc400000010ff */
[-C--:B------:R-:W-:Y:S02]  /*5060*/  LEA.HI.X.SX32 R25, R26, R17.reuse, 0x1, P2 ;  /* 0x000000111a197211 */ /* 0x080fe400010f0eff */
[C---:B------:R-:W-:Y:S02]  /*5070*/  LEA R26, P1, R28.reuse, R16, 0x1 ;  /* 0x000000101c1a7211 */ /* 0x040fe400078208ff */
[----:B------:R-:W-:Y:S02]  /*5080*/  LEA R46, R37, R44, 0x1 ;  /* 0x0000002c252e7211 */ /* 0x000fe400078e08ff */
[----:B------:R-:W-:Y:S02]  /*5090*/  LEA.HI.X.SX32 R27, R28, R17, 0x1, P1 ;  /* 0x000000111c1b7211 */ /* 0x000fe400008f0eff */
[----:B------:R-:W-:Y:S02]  /*50a0*/  LEA R28, P1, R30, R16, 0x1 ;  /* 0x000000101e1c7211 */ /* 0x000fe400078208ff */
[----:B------:R-:W-:-:S02]  /*50b0*/  LOP3.LUT R0, R0, 0x7f, RZ, 0xc0, !PT ;  /* 0x0000007f00007812 */ /* 0x000fc400078ec0ff */
[----:B------:R-:W-:Y:S01]  /*50c0*/  LEA.HI.X.SX32 R29, R30, R17, 0x1, P1 ;  /* 0x000000111e1d7211 */ /* 0x000fe200008f0eff */
[----:B------:R0:W-:Y:S01]  /*50d0*/  STS.128 [R38], R8 ;  /* 0x0000000826007388 */ /* 0x0001e20000000c00 */
[----:B-1----:R-:W-:-:S03]  /*50e0*/  UIMAD UR4, UR9, UR4, URZ ;  /* 0x00000004090472a4 */ /* 0x002fc6000f8e02ff */
[----:B------:R1:W-:Y:S01]  /*50f0*/  STS.128 [R38+0x400], R20 ;  /* 0x0004001426007388 */ /* 0x0003e20000000c00 */
[----:B------:R-:W-:Y:S02]  /*5100*/  USHF.L.U32 UR6, UR4, 0x2, URZ ;  /* 0x0000000204067899 */ /* 0x000fe400080006ff */
[----:B------:R-:W-:Y:S01]  /*5110*/  UIMAD.WIDE UR4, UR4, 0x4, URZ ;  /* 0x00000004040478a5 */ /* 0x000fe2000f8e02ff */
[----:B------:R-:W-:Y:S01]  /*5120*/  BAR.SYNC.DEFER_BLOCKING 0x0 ;  /* 0x0000000000007b1d */ /* 0x000fe20000010000 */
[----:B0-----:R-:W-:Y:S01]  /*5130*/  PRMT R8, R12, 0x7632, R8 ;  /* 0x000076320c087816 */ /* 0x001fe20000000008 */
[----:B-1----:R-:W-:Y:S01]  /*5140*/  IMAD R38, R37, 0x2, R46 ;  /* 0x0000000225267824 */ /* 0x002fe200078e022e */
[----:B------:R-:W-:-:S04]  /*5150*/  LEA R20, P1, R32, R16, 0x1 ;  /* 0x0000001020147211 */ /* 0x000fc800078208ff */
[C---:B------:R-:W-:Y:S02]  /*5160*/  LEA R48, R37.reuse, R38, 0x1 ;  /* 0x0000002625307211 */ /* 0x040fe400078e08ff */
[-C--:B------:R-:W-:Y:S02]  /*5170*/  LEA.HI.X.SX32 R21, R32, R17.reuse, 0x1, P1 ;  /* 0x0000001120157211 */ /* 0x080fe400008f0eff */
[C---:B------:R-:W-:Y:S01]  /*5180*/  LEA R22, P1, R34.reuse, R16, 0x1 ;  /* 0x0000001022167211 */ /* 0x040fe200078208ff */
[C---:B------:R-:W-:Y:S01]  /*5190*/  IMAD R32, R37.reuse, 0x2, R48 ;  /* 0x0000000225207824 */ /* 0x040fe200078e0230 */
[----:B------:R0:W-:Y:S02]  /*51a0*/  STG.E.U16 desc[UR30][R18.64], R12 ;  /* 0x0000000c12007986 */ /* 0x0001e4000c10151e */
[----:B------:R-:W-:Y:S02]  /*51b0*/  LEA.HI.X.SX32 R23, R34, R17, 0x1, P1 ;  /* 0x0000001122177211 */ /* 0x000fe400008f0eff */
[----:B------:R-:W-:Y:S01]  /*51c0*/  LEA R50, R37, R32, 0x1 ;  /* 0x0000002025327211 */ /* 0x000fe200078e08ff */
[----:B------:R-:W-:Y:S01]  /*51d0*/  STG.E.U16 desc[UR30][R24.64], R8 ;  /* 0x0000000818007986 */ /* 0x000fe2000c10151e */
[----:B------:R-:W-:-:S03]  /*51e0*/  LEA R30, P1, R42, R16, 0x1 ;  /* 0x000000102a1e7211 */ /* 0x000fc600078208ff */
[----:B------:R-:W-:Y:S01]  /*51f0*/  IMAD R34, R37, 0x2, R50 ;  /* 0x0000000225227824 */ /* 0x000fe200078e0232 */
[----:B------:R-:W-:Y:S01]  /*5200*/  LEA.HI.X.SX32 R31, R42, R17, 0x1, P1 ;  /* 0x000000112a1f7211 */ /* 0x000fe200008f0eff */
[----:B------:R1:W-:Y:S01]  /*5210*/  STG.E.U16 desc[UR30][R26.64], R13 ;  /* 0x0000000d1a007986 */ /* 0x0003e2000c10151e */
[----:B0-----:R-:W-:Y:S02]  /*5220*/  PRMT R18, R13, 0x7632, R18 ;  /* 0x000076320d127816 */ /* 0x001fe40000000012 */
[----:B------:R-:W-:Y:S01]  /*5230*/  LEA R42, R37, R34, 0x1 ;  /* 0x00000022252a7211 */ /* 0x000fe200078e08ff */
[----:B------:R-:W0:Y:S01]  /*5240*/  LDS.128 R8, [R40+UR12] ;  /* 0x0000000c28087984 */ /* 0x000e220008000c00 */
[----:B------:R-:W-:-:S03]  /*5250*/  LEA R12, P1, R44, R16, 0x1 ;  /* 0x000000102c0c7211 */ /* 0x000fc600078208ff */
[----:B------:R-:W-:Y:S01]  /*5260*/  IMAD R52, R37, 0x2, R42 ;  /* 0x0000000225347824 */ /* 0x000fe200078e022a */
[----:B------:R-:W-:Y:S01]  /*5270*/  STG.E.U16 desc[UR30][R28.64], R18 ;  /* 0x000000121c007986 */ /* 0x000fe2000c10151e */
[----:B-1----:R-:W-:-:S03]  /*5280*/  PRMT R13, R14, 0x7632, R13 ;  /* 0x000076320e0d7816 */ /* 0x002fc6000000000d */
[----:B------:R1:W-:Y:S04]  /*5290*/  STG.E.U16 desc[UR30][R20.64], R14 ;  /* 0x0000000e14007986 */ /* 0x0003e8000c10151e */
[----:B------:R2:W-:Y:S04]  /*52a0*/  STG.E.U16 desc[UR30][R22.64], R13 ;  /* 0x0000000d16007986 */ /* 0x0005e8000c10151e */
[----:B------:R3:W-:Y:S01]  /*52b0*/  STG.E.U16 desc[UR30][R30.64], R15 ;  /* 0x0000000f1e007986 */ /* 0x0007e2000c10151e */
[----:B-1----:R-:W-:Y:S02]  /*52c0*/  LEA R20, P2, R38, R16, 0x1 ;  /* 0x0000001026147211 */ /* 0x002fe400078408ff */
[----:B------:R-:W-:-:S02]  /*52d0*/  PRMT R14, R15, 0x7632, R14 ;  /* 0x000076320f0e7816 */ /* 0x000fc4000000000e */
[-C--:B--2---:R-:W-:Y:S02]  /*52e0*/  LEA.HI.X.SX32 R13, R44, R17.reuse, 0x1, P1 ;  /* 0x000000112c0d7211 */ /* 0x084fe400008f0eff */
[C---:B------:R-:W-:Y:S02]  /*52f0*/  LEA R44, R37.reuse, R52, 0x1 ;  /* 0x00000034252c7211 */ /* 0x040fe400078e08ff */
[-C--:B------:R-:W-:Y:S01]  /*5300*/  LEA R18, P1, R46, R16.reuse, 0x1 ;  /* 0x000000102e127211 */ /* 0x080fe200078208ff */
[----:B------:R-:W-:Y:S01]  /*5310*/  STG.E.U16 desc[UR30][R12.64], R14 ;  /* 0x0000000e0c007986 */ /* 0x000fe2000c10151e */
[-C--:B------:R-:W-:Y:S01]  /*5320*/  LEA.HI.X.SX32 R21, R38, R17.reuse, 0x1, P2 ;  /* 0x0000001126157211 */ /* 0x080fe200010f0eff */
[----:B------:R-:W-:Y:S01]  /*5330*/  IMAD R54, R37, 0x2, R44 ;  /* 0x0000000225367824 */ /* 0x000fe200078e022c */
[----:B------:R-:W-:Y:S01]  /*5340*/  LEA.HI.X.SX32 R19, R46, R17, 0x1, P1 ;  /* 0x000000112e137211 */ /* 0x000fe200008f0eff */
[----:B------:R1:W2:Y:S01]  /*5350*/  LDS.128 R12, [R40+UR12+0x800] ;  /* 0x0008000c280c7984 */ /* 0x0002a20008000c00 */
[----:B------:R-:W-:-:S02]  /*5360*/  LEA R22, P1, R48, R16, 0x1 ;  /* 0x0000001030167211 */ /* 0x000fc400078208ff */
[C---:B------:R-:W-:Y:S02]  /*5370*/  LEA R46, R37.reuse, R54, 0x1 ;  /* 0x00000036252e7211 */ /* 0x040fe400078e08ff */
[-C--:B------:R-:W-:Y:S01]  /*5380*/  LEA.HI.X.SX32 R23, R48, R17.reuse, 0x1, P1 ;  /* 0x0000001130177211 */ /* 0x080fe200008f0eff */
[----:B0-----:R0:W-:Y:S01]  /*5390*/  STG.E.U16 desc[UR30][R18.64], R8 ;  /* 0x0000000812007986 */ /* 0x0011e2000c10151e */
[-C--:B------:R-:W-:Y:S01]  /*53a0*/  LEA R26, P1, R50, R16.reuse, 0x1 ;  /* 0x00000010321a7211 */ /* 0x080fe200078208ff */
[C---:B------:R-:W-:Y:S01]  /*53b0*/  IMAD R38, R37.reuse, 0x2, R46 ;  /* 0x0000000225267824 */ /* 0x040fe200078e022e */
[----:B------:R-:W-:Y:S02]  /*53c0*/  LEA R24, P2, R32, R16, 0x1 ;  /* 0x0000001020187211 */ /* 0x000fe400078408ff */
[----:B------:R-:W-:Y:S02]  /*53d0*/  LEA.HI.X.SX32 R27, R50, R17, 0x1, P1 ;  /* 0x00000011321b7211 */ /* 0x000fe400008f0eff */
[----:B------:R-:W-:-:S02]  /*53e0*/  LEA R56, R37, R38, 0x1 ;  /* 0x0000002625387211 */ /* 0x000fc400078e08ff */
[-C--:B------:R-:W-:Y:S02]  /*53f0*/  LEA.HI.X.SX32 R25, R32, R17.reuse, 0x1, P2 ;  /* 0x0000001120197211 */ /* 0x080fe400010f0eff */
[-C--:B------:R-:W-:Y:S01]  /*5400*/  LEA R28, P2, R34, R16.reuse, 0x1 ;  /* 0x00000010221c7211 */ /* 0x080fe200078408ff */
[C---:B------:R-:W-:Y:S01]  /*5410*/  IMAD R50, R37.reuse, 0x2, R56 ;  /* 0x0000000225327824 */ /* 0x040fe200078e0238 */
[----:B---3--:R-:W-:Y:S02]  /*5420*/  LEA R30, P1, R42, R16, 0x1 ;  /* 0x000000102a1e7211 */ /* 0x008fe400078208ff */
[-C--:B------:R-:W-:Y:S02]  /*5430*/  LEA.HI.X.SX32 R29, R34, R17.reuse, 0x1, P2 ;  /* 0x00000011221d7211 */ /* 0x080fe400010f0eff */
[----:B------:R-:W-:Y:S02]  /*5440*/  LEA R58, R37, R50, 0x1 ;  /* 0x00000032253a7211 */ /* 0x000fe400078e08ff */
[----:B------:R-:W-:-:S02]  /*5450*/  LEA.HI.X.SX32 R31, R42, R17, 0x1, P1 ;  /* 0x000000112a1f7211 */ /* 0x000fc400008f0eff */
[-C--:B------:R-:W-:Y:S01]  /*5460*/  LEA R32, P2, R52, R16.reuse, 0x1 ;  /* 0x0000001034207211 */ /* 0x080fe200078408ff */
[C---:B------:R-:W-:Y:S01]  /*5470*/  IMAD R60, R37.reuse, 0x2, R58 ;  /* 0x00000002253c7824 */ /* 0x040fe200078e023a */
[----:B------:R-:W-:Y:S02]  /*5480*/  LEA R34, P1, R44, R16, 0x1 ;  /* 0x000000102c227211 */ /* 0x000fe400078208ff */
[-C--:B------:R-:W-:Y:S02]  /*5490*/  LEA.HI.X.SX32 R33, R52, R17.reuse, 0x1, P2 ;  /* 0x0000001134217211 */ /* 0x080fe400010f0eff */
[C---:B------:R-:W-:Y:S02]  /*54a0*/  LEA R62, R37.reuse, R60, 0x1 ;  /* 0x0000003c253e7211 */ /* 0x040fe400078e08ff */
[----:B------:R-:W-:Y:S02]  /*54b0*/  LEA.HI.X.SX32 R35, R44, R17, 0x1, P1 ;  /* 0x000000112c237211 */ /* 0x000fe400008f0eff */
[-C--:B------:R-:W-:Y:S01]  /*54c0*/  LEA R42, P1, R54, R16.reuse, 0x1 ;  /* 0x00000010362a7211 */ /* 0x080fe200078208ff */
[----:B------:R-:W-:Y:S01]  /*54d0*/  IMAD R64, R37, 0x2, R62 ;  /* 0x0000000225407824 */ /* 0x000fe200078e023e */
[----:B------:R-:W-:-:S02]  /*54e0*/  LEA R44, P2, R46, R16, 0x1 ;  /* 0x000000102e2c7211 */ /* 0x000fc400078408ff */
[-C--:B------:R-:W-:Y:S02]  /*54f0*/  LEA.HI.X.SX32 R43, R54, R17.reuse, 0x1, P1 ;  /* 0x00000011362b7211 */ /* 0x080fe400008f0eff */
[-C--:B------:R-:W-:Y:S02]  /*5500*/  LEA.HI.X.SX32 R45, R46, R17.reuse, 0x1, P2 ;  /* 0x000000112e2d7211 */ /* 0x080fe400010f0eff */
[C---:B------:R-:W-:Y:S02]  /*5510*/  LEA R46, P1, R38.reuse, R16, 0x1 ;  /* 0x00000010262e7211 */ /* 0x040fe400078208ff */
[C---:B------:R-:W-:Y:S02]  /*5520*/  LEA R66, R37.reuse, R64, 0x1 ;  /* 0x0000004025427211 */ /* 0x040fe400078e08ff */
[----:B------:R-:W-:Y:S02]  /*5530*/  LEA.HI.X.SX32 R47, R38, R17, 0x1, P1 ;  /* 0x00000011262f7211 */ /* 0x000fe400008f0eff */
[----:B------:R-:W-:Y:S01]  /*5540*/  PRMT R69, R8, 0x7632, R69 ;  /* 0x0000763208457816 */ /* 0x000fe20000000045 */
[----:B------:R-:W-:Y:S01]  /*5550*/  IMAD R38, R37, 0x2, R66 ;  /* 0x0000000225267824 */ /* 0x000fe200078e0242 */
[----:B------:R-:W-:-:S02]  /*5560*/  LEA R48, P3, R50, R16, 0x1 ;  /* 0x0000001032307211 */ /* 0x000fc400078608ff */
[----:B-1----:R-:W-:Y:S01]  /*5570*/  LEA R40, P2, R56, R16, 0x1 ;  /* 0x0000001038287211 */ /* 0x002fe200078408ff */
[----:B------:R1:W-:Y:S01]  /*5580*/  STG.E.U16 desc[UR30][R20.64], R69 ;  /* 0x0000004514007986 */ /* 0x0003e2000c10151e */
[----:B------:R-:W-:Y:S02]  /*5590*/  LEA R68, R37, R38, 0x1 ;  /* 0x0000002625447211 */ /* 0x000fe400078e08ff */
[----:B0-----:R-:W-:Y:S01]  /*55a0*/  PRMT R19, R9, 0x7632, R19 ;  /* 0x0000763209137816 */ /* 0x001fe20000000013 */
[----:B------:R0:W-:Y:S01]  /*55b0*/  STG.E.U16 desc[UR30][R22.64], R9 ;  /* 0x0000000916007986 */ /* 0x0001e2000c10151e */
[-C--:B------:R-:W-:Y:S01]  /*55c0*/  LEA.HI.X.SX32 R49, R50, R17.reuse, 0x1, P3 ;  /* 0x0000001132317211 */ /* 0x080fe200018f0eff */
[----:B------:R-:W-:Y:S01]  /*55d0*/  IMAD R70, R37, 0x2, R68 ;  /* 0x0000000225467824 */ /* 0x000fe200078e0244 */
[----:B------:R-:W-:Y:S01]  /*55e0*/  LEA.HI.X.SX32 R41, R56, R17, 0x1, P2 ;  /* 0x0000001138297211 */ /* 0x000fe200010f0eff */
[----:B------:R3:W-:Y:S01]  /*55f0*/  STG.E.U16 desc[UR30][R24.64], R19 ;  /* 0x0000001318007986 */ /* 0x0007e2000c10151e */
[----:B------:R-:W-:-:S02]  /*5600*/  LEA R50, P1, R58, R16, 0x1 ;  /* 0x000000103a327211 */ /* 0x000fc400078208ff */
[-C--:B------:R-:W-:Y:S01]  /*5610*/  LEA R52, P2, R60, R16.reuse, 0x1 ;  /* 0x000000103c347211 */ /* 0x080fe200078408ff */
[----:B------:R4:W-:Y:S01]  /*5620*/  STG.E.U16 desc[UR30][R26.64], R10 ;  /* 0x0000000a1a007986 */ /* 0x0009e2000c10151e */
[----:B-1----:R-:W-:Y:S02]  /*5630*/  PRMT R21, R10, 0x7632, R21 ;  /* 0x000076320a157816 */ /* 0x002fe40000000015 */
[----:B------:R-:W-:Y:S02]  /*5640*/  LEA R54, P3, R62, R16, 0x1 ;  /* 0x000000103e367211 */ /* 0x000fe400078608ff */
[----:B0-----:R-:W-:Y:S01]  /*5650*/  PRMT R23, R11, 0x7632, R23 ;  /* 0x000076320b177816 */ /* 0x001fe20000000017 */
[----:B------:R2:W-:Y:S01]  /*5660*/  STG.E.U16 desc[UR30][R28.64], R21 ;  /* 0x000000151c007986 */ /* 0x0005e2000c10151e */
[C---:B------:R-:W-:Y:S02]  /*5670*/  LEA R72, R37.reuse, R70, 0x1 ;  /* 0x0000004625487211 */ /* 0x040fe400078e08ff */
[----:B---3--:R-:W-:Y:S01]  /*5680*/  PRMT R25, R4, 0x7632, R25 ;  /* 0x0000763204197816 */ /* 0x008fe20000000019 */
[----:B------:R0:W-:Y:S01]  /*5690*/  STG.E.U16 desc[UR30][R30.64], R11 ;  /* 0x0000000b1e007986 */ /* 0x0001e2000c10151e */
[-C--:B------:R-:W-:Y:S01]  /*56a0*/  LEA.HI.X.SX32 R51, R58, R17.reuse, 0x1, P1 ;  /* 0x000000113a337211 */ /* 0x080fe200008f0eff */
[----:B------:R-:W-:Y:S01]  /*56b0*/  IMAD R37, R37, 0x2, R72 ;  /* 0x0000000225257824 */ /* 0x000fe200078e0248 */
[----:B------:R-:W-:Y:S01]  /*56c0*/  LEA.HI.X.SX32 R53, R60, R17, 0x1, P2 ;  /* 0x000000113c357211 */ /* 0x000fe200010f0eff */
[----:B------:R1:W-:Y:S01]  /*56d0*/  STG.E.U16 desc[UR30][R32.64], R23 ;  /* 0x0000001720007986 */ /* 0x0003e2000c10151e */
[----:B------:R-:W-:-:S02]  /*56e0*/  LEA R56, P1, R64, R16, 0x1 ;  /* 0x0000001040387211 */ /* 0x000fc400078208ff */
[----:B------:R-:W-:Y:S01]  /*56f0*/  PRMT R8, R5, 0x7632, R8 ;  /* 0x0000763205087816 */ /* 0x000fe20000000008 */
[----:B------:R-:W-:Y:S01]  /*5700*/  STG.E.U16 desc[UR30][R34.64], R4 ;  /* 0x0000000422007986 */ /* 0x000fe2000c10151e */
[-C--:B------:R-:W-:Y:S02]  /*5710*/  LEA.HI.X.SX32 R55, R62, R17.reuse, 0x1, P3 ;  /* 0x000000113e377211 */ /* 0x080fe400018f0eff */
[-C--:B------:R-:W-:Y:S01]  /*5720*/  LEA R58, P2, R66, R16.reuse, 0x1 ;  /* 0x00000010423a7211 */ /* 0x080fe200078408ff */
[----:B------:R-:W-:Y:S01]  /*5730*/  STG.E.U16 desc[UR30][R42.64], R25 ;  /* 0x000000192a007986 */ /* 0x000fe2000c10151e */
[----:B------:R-:W-:Y:S02]  /*5740*/  LEA R60, P3, R38, R16, 0x1 ;  /* 0x00000010263c7211 */ /* 0x000fe400078608ff */
[----:B------:R-:W-:Y:S01]  /*5750*/  PRMT R24, R6, 0x7632, R24 ;  /* 0x0000763206187816 */ /* 0x000fe20000000018 */
[----:B------:R-:W-:Y:S01]  /*5760*/  STG.E.U16 desc[UR30][R44.64], R5 ;  /* 0x000000052c007986 */ /* 0x000fe2000c10151e */
[----:B------:R-:W-:-:S02]  /*5770*/  LEA.HI.X.SX32 R57, R64, R17, 0x1, P1 ;  /* 0x0000001140397211 */ /* 0x000fc400008f0eff */
[----:B----4-:R-:W-:Y:S01]  /*5780*/  PRMT R26, R7, 0x7632, R26 ;  /* 0x00007632071a7816 */ /* 0x010fe2000000001a */
[----:B------:R-:W-:Y:S01]  /*5790*/  STG.E.U16 desc[UR30][R46.64], R8 ;  /* 0x000000082e007986 */ /* 0x000fe2000c10151e */
[-C--:B------:R-:W-:Y:S02]  /*57a0*/  LEA.HI.X.SX32 R59, R66, R17.reuse, 0x1, P2 ;  /* 0x00000011423b7211 */ /* 0x080fe400010f0eff */
[-C--:B------:R-:W-:Y:S01]  /*57b0*/  LEA R62, P1, R68, R16.reuse, 0x1 ;  /* 0x00000010443e7211 */ /* 0x080fe200078208ff */
[----:B------:R-:W-:Y:S01]  /*57c0*/  STG.E.U16 desc[UR30][R40.64], R6 ;  /* 0x0000000628007986 */ /* 0x000fe2000c10151e */
[----:B------:R-:W-:Y:S02]  /*57d0*/  LEA.HI.X.SX32 R61, R38, R17, 0x1, P3 ;  /* 0x00000011263d7211 */ /* 0x000fe400018f0eff */
[----:B------:R-:W-:Y:S01]  /*57e0*/  LEA R64, P2, R70, R16, 0x1 ;  /* 0x0000001046407211 */ /* 0x000fe200078408ff */
[----:B------:R-:W-:Y:S01]  /*57f0*/  STG.E.U16 desc[UR30][R48.64], R24 ;  /* 0x0000001830007986 */ /* 0x000fe2000c10151e */
[----:B--2---:R-:W-:-:S02]  /*5800*/  PRMT R28, R12, 0x7632, R28 ;  /* 0x000076320c1c7816 */ /* 0x004fc4000000001c */
[-C--:B------:R-:W-:Y:S01]  /*5810*/  LEA R66, P3, R72, R16.reuse, 0x1 ;  /* 0x0000001048427211 */ /* 0x080fe200078608ff */
[----:B------:R2:W-:Y:S01]  /*5820*/  STG.E.U16 desc[UR30][R50.64], R7 ;  /* 0x0000000732007986 */ /* 0x0005e2000c10151e */
[----:B------:R-:W-:Y:S02]  /*5830*/  LEA R16, P4, R37, R16, 0x1 ;  /* 0x0000001025107211 */ /* 0x000fe400078808ff */
[----:B0-----:R-:W-:Y:S01]  /*5840*/  PRMT R30, R13, 0x7632, R30 ;  /* 0x000076320d1e7816 */ /* 0x001fe2000000001e */
[----:B------:R-:W-:Y:S01]  /*5850*/  STG.E.U16 desc[UR30][R52.64], R26 ;  /* 0x0000001a34007986 */ /* 0x000fe2000c10151e */
[-C--:B------:R-:W-:Y:S02]  /*5860*/  LEA.HI.X.SX32 R63, R68, R17.reuse, 0x1, P1 ;  /* 0x00000011443f7211 */ /* 0x080fe400008f0eff */
[----:B------:R-:W-:Y:S01]  /*5870*/  LEA.HI.X.SX32 R65, R70, R17, 0x1, P2 ;  /* 0x0000001146417211 */ /* 0x000fe200010f0eff */
[----:B------:R-:W-:Y:S01]  /*5880*/  STG.E.U16 desc[UR30][R54.64], R12 ;  /* 0x0000000c36007986 */ /* 0x000fe2000c10151e */
[----:B-1----:R-:W-:-:S02]  /*5890*/  PRMT R32, R14, 0x7632, R32 ;  /* 0x000076320e207816 */ /* 0x002fc40000000020 */
[-C--:B------:R-:W-:Y:S01]  /*58a0*/  LEA.HI.X.SX32 R67, R72, R17.reuse, 0x1, P3 ;  /* 0x0000001148437211 */ /* 0x080fe200018f0eff */
[----:B------:R-:W-:Y:S01]  /*58b0*/  STG.E.U16 desc[UR30][R56.64], R28 ;  /* 0x0000001c38007986 */ /* 0x000fe2000c10151e */
[----:B------:R-:W-:Y:S01]  /*58c0*/  LEA.HI.X.SX32 R17, R37, R17, 0x1, P4 ;  /* 0x0000001125117211 */ /* 0x000fe200020f0eff */
[----:B--2---:R-:W0:Y:S01]  /*58d0*/  LDC.64 R6, c[0x0][0x3a0] ;  /* 0x0000e800ff067b82 */ /* 0x004e220000000a00 */
[----:B------:R-:W-:Y:S01]  /*58e0*/  PRMT R8, R15, 0x7632, R8 ;  /* 0x000076320f087816 */ /* 0x000fe20000000008 */
[----:B------:R-:W-:Y:S01]  /*58f0*/  STG.E.U16 desc[UR30][R58.64], R13 ;  /* 0x0000000d3a007986 */ /* 0x000fe2000c10151e */
[----:B------:R-:W-:Y:S01]  /*5900*/  LOP3.LUT R4, R3, 0xf0, RZ, 0xc0, !PT ;  /* 0x000000f003047812 */ /* 0x000fe200078ec0ff */
[----:B------:R-:W-:Y:S01]  /*5910*/  IMAD.SHL.U32 R3, R2, 0x4, RZ ;  /* 0x0000000402037824 */ /* 0x000fe200078e00ff */
[----:B------:R-:W-:Y:S01]  /*5920*/  ISETP.GE.U32.AND P1, PT, R0, 0x40, PT ;  /* 0x000000400000780c */ /* 0x000fe20003f26070 */
[----:B------:R-:W-:Y:S01]  /*5930*/  STG.E.U16 desc[UR30][R60.64], R30 ;  /* 0x0000001e3c007986 */ /* 0x000fe2000c10151e */
[----:B------:R-:W-:-:S03]  /*5940*/  IMAD.HI R0, R2, 0x4, RZ ;  /* 0x0000000402007827 */ /* 0x000fc600078e02ff */
[----:B------:R-:W-:Y:S04]  /*5950*/  STG.E.U16 desc[UR30][R62.64], R14 ;  /* 0x0000000e3e007986 */ /* 0x000fe8000c10151e */
[----:B------:R-:W-:Y:S04]  /*5960*/  STG.E.U16 desc[UR30][R64.64], R32 ;  /* 0x0000002040007986 */ /* 0x000fe8000c10151e */
[----:B------:R-:W-:Y:S04]  /*5970*/  STG.E.U16 desc[UR30][R66.64], R15 ;  /* 0x0000000f42007986 */ /* 0x000fe8000c10151e */
[----:B------:R-:W-:Y:S01]  /*5980*/  STG.E.U16 desc[UR30][R16.64], R8 ;  /* 0x0000000810007986 */ /* 0x000fe2000c10151e */
[----:B------:R-:W-:Y:S01]  /*5990*/  BAR.SYNC.DEFER_BLOCKING 0x0 ;  /* 0x0000000000007b1d */ /* 0x000fe20000010000 */
[----:B0-----:R-:W-:-:S04]  /*59a0*/  IADD3 R2, P2, P3, R3, UR6, R6 ;  /* 0x0000000603027c10 */ /* 0x001fc8000fb5e006 */
[----:B------:R-:W-:Y:S01]  /*59b0*/  IADD3.X R3, PT, PT, R0, UR5, R7, P2, P3 ;  /* 0x0000000500037c10 */ /* 0x000fe200097e6407 */
[----:B------:R-:W-:Y:S02]  /*59c0*/  STSM.16.M88 [R36], R39 ;  /* 0x0000002724007844 */ /* 0x000fe40000000000 */
[----:B------:R-:W-:Y:S06]  /*59d0*/  BAR.SYNC.DEFER_BLOCKING 0x0 ;  /* 0x0000000000007b1d */ /* 0x000fec0000010000 */
[----:B------:R-:W0:Y:S04]  /*59e0*/  LDSM.16.M88 R5, [R4+UR12] ;  /* 0x0000000c0405783b */ /* 0x000e280008000000 */
[----:B0-----:R0:W-:Y:S01]  /*59f0*/  @!P1 STG.E desc[UR30][R2.64], R5 ;  /* 0x0000000502009986 */ /* 0x0011e2000c10191e */
[----:B------:R-:W-:Y:S06]  /*5a00*/  BAR.SYNC.DEFER_BLOCKING 0x0 ;  /* 0x0000000000007b1d */ /* 0x000fec0000010000 */
[----:B------:R-:W-:Y:S05]  /*5a10*/  @P0 BRA `(.L_x_20) ;  /* 0x0000000000a00947 */ /* 0x000fea0003800000 */
[----:B------:R-:W1:Y:S01]  /*5a20*/  S2UR UR5, SR_CgaCtaId ;  /* 0x00000000000579c3 */ /* 0x000e620000008800 */
[----:B------:R-:W-:Y:S01]  /*5a30*/  NOP ;  /* 0x0000000000007918 */ /* 0x000fe20000000000 */
[----:B------:R-:W-:Y:S01]  /*5a40*/  UMOV UR4, 0x50 ;  /* 0x0000005000047882 */ /* 0x000fe20000000000 */
[----:B------:R-:W-:Y:S01]  /*5a50*/  MOV R0, UR13 ;  /* 0x0000000d00007c02 */ /* 0x000fe20008000f00 */
[----:B0-----:R-:W-:Y:S01]  /*5a60*/  IMAD.MOV.U32 R3, RZ, RZ, 0xf ;  /* 0x0000000fff037424 */ /* 0x001fe200078e00ff */
[----:B------:R-:W-:Y:S02]  /*5a70*/  MOV R7, 0x1 ;  /* 0x0000000100077802 */ /* 0x000fe40000000f00 */
[----:B------:R-:W-:-:S04]  /*5a80*/  LOP3.LUT R0, R0, 0xffff, RZ, 0xc0, !PT ;  /* 0x0000ffff00007812 */ /* 0x000fc800078ec0ff */
[----:B------:R-:W-:-:S05]  /*5a90*/  SHF.R.U32.HI R0, RZ, 0x5, R0 ;  /* 0x00000005ff007819 */ /* 0x000fca0000011600 */
[----:B------:R-:W-:Y:S01]  /*5aa0*/  VIADD R2, R0, 0x10 ;  /* 0x0000001000027836 */ /* 0x000fe20000000000 */
[----:B------:R-:W-:Y:S01]  /*5ab0*/  SHF.L.U32 R0, R3, R0, RZ ;  /* 0x0000000003007219 */ /* 0x000fe200000006ff */
[----:B-1----:R-:W-:-:S03]  /*5ac0*/  ULEA UR6, UR5, UR4, 0x18 ;  /* 0x0000000405067291 */ /* 0x002fc6000f8ec0ff */
[----:B------:R-:W-:-:S04]  /*5ad0*/  SHF.L.U32 R3, R7, R2, RZ ;  /* 0x0000000207037219 */ /* 0x000fc800000006ff */
[----:B------:R-:W-:Y:S02]  /*5ae0*/  LOP3.LUT R0, R3, R0, RZ, 0xfc, !PT ;  /* 0x0000000003007212 */ /* 0x000fe400078efcff */
[----:B------:R-:W0:Y:S02]  /*5af0*/  LDS R5, [UR6] ;  /* 0x00000006ff057984 */ /* 0x000e240008000800 */
[C---:B------:R-:W-:Y:S02]  /*5b00*/  LOP3.LUT R2, R0.reuse, 0xffff, RZ, 0xc0, !PT ;  /* 0x0000ffff00027812 */ /* 0x040fe400078ec0ff */
[----:B0-----:R-:W-:-:S04]  /*5b10*/  LOP3.LUT R3, R0, 0xffff, R5, 0x80, !PT ;  /* 0x0000ffff00037812 */ /* 0x001fc800078e8005 */
[----:B------:R-:W-:-:S13]  /*5b20*/  ISETP.NE.AND P0, PT, R3, R2, PT ;  /* 0x000000020300720c */ /* 0x000fda0003f05270 */
[----:B------:R-:W-:Y:S05]  /*5b30*/  @P0 BRA `(.L_x_21) ;  /* 0x0000000000500947 */ /* 0x000fea0003800000 */
[----:B------:R-:W-:Y:S02]  /*5b40*/  SHF.R.U32.HI R5, RZ, 0x10, R5 ;  /* 0x00000010ff057819 */ /* 0x000fe40000011605 */
[----:B------:R-:W-:-:S04]  /*5b50*/  SHF.R.U32.HI R2, RZ, 0x10, R0 ;  /* 0x00000010ff027819 */ /* 0x000fc80000011600 */
[----:B------:R-:W-:-:S04]  /*5b60*/  LOP3.LUT R5, R5, R2, RZ, 0xc0, !PT ;  /* 0x0000000205057212 */ /* 0x000fc800078ec0ff */
[----:B------:R-:W-:-:S13]  /*5b70*/  ISETP.NE.AND P0, PT, R5, R2, PT ;  /* 0x000000020500720c */ /* 0x000fda0003f05270 */
[----:B------:R-:W-:Y:S05]  /*5b80*/  @P0 BRA `(.L_x_22) ;  /* 0x0000000000300947 */ /* 0x000fea0003800000 */
[----:B------:R-:W-:Y:S01]  /*5b90*/  R2UR UR4, R0 ;  /* 0x00000000000472ca */ /* 0x000fe200000e0000 */
[----:B------:R-:W-:Y:S01]  /*5ba0*/  VOTEU.ANY UR5, UPT, PT ;  /* 0x0000000000057886 */ /* 0x000fe200038e0100 */
[----:B------:R-:W0:Y:S01]  /*5bb0*/  S2R R0, SR_LANEID ;  /* 0x0000000000007919 */ /* 0x000e220000000000 */
[----:B------:R-:W-:-:S10]  /*5bc0*/  UFLO.U32 UR5, UR5 ;  /* 0x00000005000572bd */ /* 0x000fd400080e0000 */
[----:B------:R-:W-:-:S06]  /*5bd0*/  ULOP3.LUT UR4, URZ, UR4, URZ, 0x33, !UPT ;  /* 0x00000004ff047292 */ /* 0x000fcc000f8e33ff */
[----:B------:R-:W-:-:S04]  /*5be0*/  MOV R2, UR4 ;  /* 0x0000000400027c02 */ /* 0x000fc80008000f00 */
[----:B------:R-:W1:Y:S02]  /*5bf0*/  REDUX UR7, R2 ;  /* 0x00000000020773c4 */ /* 0x000e640000000000 */
[----:B------:R2:W-:Y:S01]  /*5c00*/  UTCATOMSWS.AND URZ, UR4 ;  /* 0x0000000400ff79e3 */ /* 0x0005e20008000000 */
[----:B0-----:R-:W-:Y:S01]  /*5c10*/  ISETP.EQ.U32.AND P0, PT, R0, UR5, PT ;  /* 0x0000000500007c0c */ /* 0x001fe2000bf02070 */
[----:B-1----:R-:W-:-:S12]  /*5c20*/  IMAD.U32 R0, RZ, RZ, UR7 ;  /* 0x00000007ff007e24 */ /* 0x002fd8000f8e00ff */
[----:B------:R2:W-:Y:S01]  /*5c30*/  @P0 ATOMS.AND RZ, [UR6], R0 ;  /* 0x00000000ffff098c */ /* 0x0005e2000a800006 */
[----:B------:R-:W-:Y:S05]  /*5c40*/  BRA `(.L_x_20) ;  /* 0x0000000000147947 */ /* 0x000fea0003800000 */
.L_x_22:
[----:B------:R-:W-:-:S07]  /*5c50*/  MOV R2, 0x5c70 ;  /* 0x00005c7000027802 */ /* 0x000fce0000000f00 */
[----:B------:R-:W-:Y:S05]  /*5c60*/  CALL.REL.NOINC `($__internal_0_$__cuda_sm10x_tcgen05_guardrail_trap_col_being_dealloced_not_returned_by_alloc) ;  /* 0x0000000000447944 */ /* 0x000fea0003c00000 */
[----:B------:R-:W-:Y:S05]  /*5c70*/  BRA `(.L_x_20) ;  /* 0x0000000000087947 */ /* 0x000fea0003800000 */
.L_x_21:
[----:B------:R-:W-:-:S07]  /*5c80*/  MOV R2, 0x5ca0 ;  /* 0x00005ca000027802 */ /* 0x000fce0000000f00 */
[----:B------:R-:W-:Y:S05]  /*5c90*/  CALL.REL.NOINC `($__internal_2_$__cuda_sm10x_tcgen05_guardrail_trap_unallocated_columns_being_dealloced) ;  /* 0x0000000000507944 */ /* 0x000fea0003c00000 */
.L_x_20:
[----:B------:R-:W-:Y:S01]  /*5ca0*/  NOP ;  /* 0x0000000000007918 */ /* 0x000fe20000000000 */
[----:B--2---:R-:W-:Y:S05]  /*5cb0*/  EXIT ;  /* 0x000000000000794d */ /* 0x004fea0003800000 */
.L_x_8:
[----:B------:R-:W1:Y:S02]  /*5cc0*/  SYNCS.PHASECHK.TRANS64.TRYWAIT P4, [UR12+0x3000], RZ ;  /* 0x003000ffff0075a7 */ /* 0x000e64000808110c */
[----:B-1----:R-:W-:Y:S05]  /*5cd0*/  @!P4 BRA `(.L_x_8) ;  /* 0xfffffffc00f8c947 */ /* 0x002fea000383ffff */
[----:B------:R-:W-:Y:S05]  /*5ce0*/  BRA `(.L_x_7) ;  /* 0xffffffc000c07947 */ /* 0x000fea000383ffff */
.L_x_14:
[----:B------:R-:W1:Y:S02]  /*5cf0*/  SYNCS.PHASECHK.TRANS64.TRYWAIT P2, [UR12+0x5010], RZ ;  /* 0x005010ffff0075a7 */ /* 0x000e64000804110c */
[----:B-1----:R-:W-:Y:S05]  /*5d00*/  @!P2 BRA `(.L_x_14) ;  /* 0xfffffffc00f8a947 */ /* 0x002fea000383ffff */
[----:B------:R-:W-:Y:S05]  /*5d10*/  BRA `(.L_x_23) ;  /* 0xffffffd400e47947 */ /* 0x000fea000383ffff */
.L_x_15:
[----:B------:R-:W1:Y:S02]  /*5d20*/  SYNCS.PHASECHK.TRANS64.TRYWAIT P2, [UR15], R22 ;  /* 0x00000016ff0075a7 */ /* 0x000e64000804110f */
[----:B-1----:R-:W-:Y:S05]  /*5d30*/  @!P2 BRA `(.L_x_15) ;  /* 0xfffffffc00f8a947 */ /* 0x002fea000383ffff */
[----:B------:R-:W-:Y:S05]  /*5d40*/  BRA `(.L_x_24) ;  /* 0xffffffdc00687947 */ /* 0x000fea000383ffff */
.L_x_19:
[----:B------:R-:W0:Y:S02]  /*5d50*/  SYNCS.PHASECHK.TRANS64.TRYWAIT P4, [UR15], R3 ;  /* 0x00000003ff0075a7 */ /* 0x000e24000808110f */
[----:B0-----:R-:W-:Y:S05]  /*5d60*/  @!P4 BRA `(.L_x_19) ;  /* 0xfffffffc00f8c947 */ /* 0x001fea000383ffff */
[----:B------:R-:W-:Y:S05]  /*5d70*/  BRA `(.L_x_18) ;  /* 0xffffffe400a07947 */ /* 0x000fea000383ffff */
        .weak           $__internal_0_$__cuda_sm10x_tcgen05_guardrail_trap_col_being_dealloced_not_returned_by_alloc
        .type           $__internal_0_$__cuda_sm10x_tcgen05_guardrail_trap_col_being_dealloced_not_returned_by_alloc,@function
        .size           $__internal_0_$__cuda_sm10x_tcgen05_guardrail_trap_col_being_dealloced_not_returned_by_alloc,($__internal_1_$__cuda_sm10x_tcgen05_guardrail_trap_phase_invalid_during_alloc - $__internal_0_$__cuda_sm10x_tcgen05_guardrail_trap_col_being_dealloced_not_returned_by_alloc)
$__internal_0_$__cuda_sm10x_tcgen05_guardrail_trap_col_being_dealloced_not_returned_by_alloc:
[----:B------:R-:W-:Y:S05]  /*5d80*/  BPT.TRAP 0x1 ;  /* 0x000000040000795c */ /* 0x000fea0000300000 */
[----:B------:R-:W-:-:S04]  /*5d90*/  MOV R3, 0x0 ;  /* 0x0000000000037802 */ /* 0x000fc80000000f00 */
[----:B------:R-:W-:Y:S05]  /*5da0*/  RET.REL.NODEC R2 `(attn_fwd) ;  /* 0xffffffa002947950 */ /* 0x000fea0003c3ffff */
        .weak           $__internal_1_$__cuda_sm10x_tcgen05_guardrail_trap_phase_invalid_during_alloc
        .type           $__internal_1_$__cuda_sm10x_tcgen05_guardrail_trap_phase_invalid_during_alloc,@function
        .size           $__internal_1_$__cuda_sm10x_tcgen05_guardrail_trap_phase_invalid_during_alloc,($__internal_2_$__cuda_sm10x_tcgen05_guardrail_trap_unallocated_columns_being_dealloced - $__internal_1_$__cuda_sm10x_tcgen05_guardrail_trap_phase_invalid_during_alloc)
$__internal_1_$__cuda_sm10x_tcgen05_guardrail_trap_phase_invalid_during_alloc:
[----:B------:R-:W-:Y:S05]  /*5db0*/  BPT.TRAP 0x1 ;  /* 0x000000040000795c */ /* 0x000fea0000300000 */
[----:B------:R-:W-:-:S04]  /*5dc0*/  IMAD.MOV.U32 R3, RZ, RZ, 0x0 ;  /* 0x00000000ff037424 */ /* 0x000fc800078e00ff */
[----:B------:R-:W-:Y:S05]  /*5dd0*/  RET.REL.NODEC R2 `(attn_fwd) ;  /* 0xffffffa002887950 */ /* 0x000fea0003c3ffff */
        .weak           $__internal_2_$__cuda_sm10x_tcgen05_guardrail_trap_unallocated_columns_being_dealloced
        .type           $__internal_2_$__cuda_sm10x_tcgen05_guardrail_trap_unallocated_columns_being_dealloced,@function
        .size           $__internal_2_$__cuda_sm10x_tcgen05_guardrail_trap_unallocated_columns_being_dealloced,(.L_x_28 - $__internal_2_$__cuda_sm10x_tcgen05_guardrail_trap_unallocated_columns_being_dealloced)
$__internal_2_$__cuda_sm10x_tcgen05_guardrail_trap_unallocated_columns_being_dealloced:
[----:B------:R-:W-:Y:S05]  /*5de0*/  BPT.TRAP 0x1 ;  /* 0x000000040000795c */ /* 0x000fea0000300000 */
[----:B------:R-:W-:-:S04]  /*5df0*/  HFMA2 R3, -RZ, RZ, 0, 0 ;  /* 0x00000000ff037431 */ /* 0x000fc800000001ff */
[----:B------:R-:W-:Y:S05]  /*5e00*/  RET.REL.NODEC R2 `(attn_fwd) ;  /* 0xffffffa0027c7950 */ /* 0x000fea0003c3ffff */
.L_x_25:
[----:B------:R-:W-:-:S00]  /*5e10*/  BRA `(.L_x_25) ;  /* 0xfffffffc00fc7947 */ /* 0x000fc0000383ffff */
[----:B------:R-:W-:-:S00]  /*5e20*/  NOP ;  /* 0x0000000000007918 */ /* 0x000fc00000000000 */
        /* <DEDUP_REMOVED lines=13> */
.L_x_28:


//--------------------- .nv.global.init           --------------------------
	.section	.nv.global.init,"aw",@progbits
.nv.global.init:
	.type		_$_str,@object
	.size		_$_str,(.L_3 - _$_str)
_$_str:
        /*0000*/ 	.byte	0x5f, 0x5f, 0x43, 0x55, 0x44, 0x41, 0x5f, 0x46, 0x54, 0x5a, 0x00
.L_3:


//--------------------- .nv.shared.attn_fwd       --------------------------
	.section	.nv.shared.attn_fwd,"aw",@nobits
	.sectionflags	@""
	.align	16
	.zero		1024


//--------------------- .nv.shared.reserved.0     --------------------------
	.section	.nv.shared.reserved.0,"aw",@nobits
	.align	8
	.weak		__nv_reservedSMEM_offset_0_alias
	.size		__nv_reservedSMEM_offset_0_alias, 0, 64
	.other		__nv_reservedSMEM_offset_0_alias,@"STO_CUDA_RESERVED_SHARED STV_DEFAULT"
__nv_reservedSMEM_offset_0_alias:
	.zero		0
.nv.shared.reserved.0:
	.zero		64
	.weak		__nv_reservedSMEM_allocation_phase
	.type		__nv_reservedSMEM_allocation_phase,@object
	.size		__nv_reservedSMEM_allocation_phase,(.L_0 - __nv_reservedSMEM_allocation_phase)
__nv_reservedSMEM_allocation_phase:
	.zero		1
.L_0:
	.zero		7
	.weak		__nv_reservedSMEM_devtool_atexit_pc
	.type		__nv_reservedSMEM_devtool_atexit_pc,@object
	.size		__nv_reservedSMEM_devtool_atexit_pc,(__nv_reservedSMEM_allocation_mask - __nv_reservedSMEM_devtool_atexit_pc)
__nv_reservedSMEM_devtool_atexit_pc:
	.zero		8
	.weak		__nv_reservedSMEM_allocation_mask
	.type		__nv_reservedSMEM_allocation_mask,@object
	.size		__nv_reservedSMEM_allocation_mask,(.L_2 - __nv_reservedSMEM_allocation_mask)
__nv_reservedSMEM_allocation_mask:
	.zero		4
.L_2:


//--------------------- .nv.constant0.attn_fwd    --------------------------
	.section	.nv.constant0.attn_fwd,"a",@progbits
	.sectionflags	@""
	.align	4
.nv.constant0.attn_fwd:
	.zero		1032


//--------------------- SYMBOLS --------------------------

	.type		.nv.reservedSmem.offset0,@object
	.size		.nv.reservedSmem.offset0,0x4
	.type		.nv.reservedSmem.cap,@object
	.size		.nv.reservedSmem.cap,0x4
